	.target	sm_90a

	.elftype	@"ET_EXEC"


//--------------------- .note.nv.tkinfo           --------------------------
	.section	.note.nv.tkinfo,"",@"SHT_NOTE"
	.sectionflags	@"SHF_NOTE_NV_TKINFO"
	.tkinfo
        /*0018*/ 	.word	0x00000002
        /*0030*/ 	.string	""
        /*0030*/ 	.string	"ptxas"
        /*0030*/ 	.string	"Cuda compilation tools, release 13.0, V13.0.88"
        /*0030*/ 	.string	"Build cuda_13.0.r13.0/compiler.36424714_0"
        /*0030*/ 	.string	"-v  -suppress-debug-info  -lineinfo  -arch sm_90a "



//--------------------- .note.nv.cuinfo           --------------------------
	.section	.note.nv.cuinfo,"",@"SHT_NOTE"
	.sectionflags	@"SHF_NOTE_NV_CUINFO"
        /*0018*/ 	.short	0x0002
        /*001a*/ 	.short	0x005a
        /*001c*/ 	.short	0x0082
	.zero		2


//--------------------- .nv.info                  --------------------------
	.section	.nv.info,"",@"SHT_CUDA_INFO"
	.align	4


	//----- nvinfo : EIATTR_REGCOUNT
	.align		4
        /*0000*/ 	.byte	0x04, 0x2f
        /*0002*/ 	.short	(.L_1 - .L_0)
	.align		4
.L_0:
        /*0004*/ 	.word	index@(gluon_wgmma)
        /*0008*/ 	.word	0x0000005a


	//----- nvinfo : EIATTR_FRAME_SIZE
	.align		4
.L_1:
        /*000c*/ 	.byte	0x04, 0x11
        /*000e*/ 	.short	(.L_3 - .L_2)
	.align		4
.L_2:
        /*0010*/ 	.word	index@(gluon_wgmma)
        /*0014*/ 	.word	0x00000000


	//----- nvinfo : EIATTR_MIN_STACK_SIZE
	.align		4
.L_3:
        /*0018*/ 	.byte	0x04, 0x12
        /*001a*/ 	.short	(.L_5 - .L_4)
	.align		4
.L_4:
        /*001c*/ 	.word	index@(gluon_wgmma)
        /*0020*/ 	.word	0x00000000
.L_5:


//--------------------- .nv.compat                --------------------------
	.section	.nv.compat,"",@"SHT_CUDA_COMPAT_INFO"
	.align	4
        /*0000*/ 	.byte	0x02, 0x09, 0x01, 0x00, 0x02, 0x02, 0x04, 0x00, 0x02, 0x05, 0x05, 0x00, 0x03, 0x07, 0x01, 0x01
        /*0010*/ 	.byte	0x02, 0x03, 0x03, 0x00, 0x02, 0x06, 0x01, 0x00, 0x04, 0x0b, 0x08, 0x00, 0x00, 0x00, 0x00, 0x00
        /*0020*/ 	.byte	0x00, 0x00, 0x00, 0x00


//--------------------- .nv.info.gluon_wgmma      --------------------------
	.section	.nv.info.gluon_wgmma,"",@"SHT_CUDA_INFO"
	.sectionflags	@""
	.align	4


	//----- nvinfo : EIATTR_CUDA_API_VERSION
	.align		4
        /*0000*/ 	.byte	0x04, 0x37
        /*0002*/ 	.short	(.L_7 - .L_6)
.L_6:
        /*0004*/ 	.word	0x00000082


	//----- nvinfo : EIATTR_KPARAM_INFO
	.align		4
.L_7:
        /*0008*/ 	.byte	0x04, 0x17
        /*000a*/ 	.short	(.L_9 - .L_8)
.L_8:
        /*000c*/ 	.word	0x00000000
        /*0010*/ 	.short	0x000a
        /*0012*/ 	.short	0x0048
        /*0014*/ 	.byte	0x00, 0xf4, 0x21, 0x00


	//----- nvinfo : EIATTR_KPARAM_INFO
	.align		4
.L_9:
        /*0018*/ 	.byte	0x04, 0x17
        /*001a*/ 	.short	(.L_11 - .L_10)
.L_10:
        /*001c*/ 	.word	0x00000000
        /*0020*/ 	.short	0x0009
        /*0022*/ 	.short	0x0040
        /*0024*/ 	.byte	0x00, 0xf4, 0x21, 0x00


	//----- nvinfo : EIATTR_KPARAM_INFO
	.align		4
.L_11:
        /*0028*/ 	.byte	0x04, 0x17
        /*002a*/ 	.short	(.L_13 - .L_12)
.L_12:
        /*002c*/ 	.word	0x00000000
        /*0030*/ 	.short	0x0008
        /*0032*/ 	.short	0x0038
        /*0034*/ 	.byte	0x00, 0xf0, 0x21, 0x00


	//----- nvinfo : EIATTR_KPARAM_INFO
	.align		4
.L_13:
        /*0038*/ 	.byte	0x04, 0x17
        /*003a*/ 	.short	(.L_15 - .L_14)
.L_14:
        /*003c*/ 	.word	0x00000000
        /*0040*/ 	.short	0x0007
        /*0042*/ 	.short	0x0030
        /*0044*/ 	.byte	0x00, 0xf0, 0x21, 0x00


	//----- nvinfo : EIATTR_KPARAM_INFO
	.align		4
.L_15:
        /*0048*/ 	.byte	0x04, 0x17
        /*004a*/ 	.short	(.L_17 - .L_16)
.L_16:
        /*004c*/ 	.word	0x00000000
        /*0050*/ 	.short	0x0006
        /*0052*/ 	.short	0x0028
        /*0054*/ 	.byte	0x00, 0xf0, 0x21, 0x00


	//----- nvinfo : EIATTR_KPARAM_INFO
	.align		4
.L_17:
        /*0058*/ 	.byte	0x04, 0x17
        /*005a*/ 	.short	(.L_19 - .L_18)
.L_18:
        /*005c*/ 	.word	0x00000000
        /*0060*/ 	.short	0x0005
        /*0062*/ 	.short	0x0020
        /*0064*/ 	.byte	0x00, 0xf0, 0x11, 0x00


	//----- nvinfo : EIATTR_KPARAM_INFO
	.align		4
.L_19:
        /*0068*/ 	.byte	0x04, 0x17
        /*006a*/ 	.short	(.L_21 - .L_20)
.L_20:
        /*006c*/ 	.word	0x00000000
        /*0070*/ 	.short	0x0004
        /*0072*/ 	.short	0x001c
        /*0074*/ 	.byte	0x00, 0xf0, 0x11, 0x00


	//----- nvinfo : EIATTR_KPARAM_INFO
	.align		4
.L_21:
        /*0078*/ 	.byte	0x04, 0x17
        /*007a*/ 	.short	(.L_23 - .L_22)
.L_22:
        /*007c*/ 	.word	0x00000000
        /*0080*/ 	.short	0x0003
        /*0082*/ 	.short	0x0018
        /*0084*/ 	.byte	0x00, 0xf0, 0x11, 0x00


	//----- nvinfo : EIATTR_KPARAM_INFO
	.align		4
.L_23:
        /*0088*/ 	.byte	0x04, 0x17
        /*008a*/ 	.short	(.L_25 - .L_24)
.L_24:
        /*008c*/ 	.word	0x00000000
        /*0090*/ 	.short	0x0002
        /*0092*/ 	.short	0x0010
        /*0094*/ 	.byte	0x00, 0xf4, 0x21, 0x00


	//----- nvinfo : EIATTR_KPARAM_INFO
	.align		4
.L_25:
        /*0098*/ 	.byte	0x04, 0x17
        /*009a*/ 	.short	(.L_27 - .L_26)
.L_26:
        /*009c*/ 	.word	0x00000000
        /*00a0*/ 	.short	0x0001
        /*00a2*/ 	.short	0x0008
        /*00a4*/ 	.byte	0x00, 0xf4, 0x21, 0x00


	//----- nvinfo : EIATTR_KPARAM_INFO
	.align		4
.L_27:
        /*00a8*/ 	.byte	0x04, 0x17
        /*00aa*/ 	.short	(.L_29 - .L_28)
.L_28:
        /*00ac*/ 	.word	0x00000000
        /*00b0*/ 	.short	0x0000
        /*00b2*/ 	.short	0x0000
        /*00b4*/ 	.byte	0x00, 0xf4, 0x21, 0x00


	//----- nvinfo : EIATTR_SPARSE_MMA_MASK
	.align		4
.L_29:
        /*00b8*/ 	.byte	0x03, 0x50
        /*00ba*/ 	.short	0x0000


	//----- nvinfo : EIATTR_MAXREG_COUNT
	.align		4
        /*00bc*/ 	.byte	0x03, 0x1b
        /*00be*/ 	.short	0x00ff


	//----- nvinfo : EIATTR_NUM_BARRIERS
	.align		4
        /*00c0*/ 	.byte	0x02, 0x4c
        /*00c2*/ 	.byte	0x01
	.zero		1


	//----- nvinfo : EIATTR_MERCURY_ISA_VERSION
	.align		4
        /*00c4*/ 	.byte	0x03, 0x5f
        /*00c6*/ 	.short	0x0101


	//----- nvinfo : EIATTR_INT_WARP_WIDE_INSTR_OFFSETS
	.align		4
        /*00c8*/ 	.byte	0x04, 0x31
        /*00ca*/ 	.short	(.L_31 - .L_30)


	//   ....[0]....
.L_30:
        /*00cc*/ 	.word	0x00001300


	//   ....[1]....
        /*00d0*/ 	.word	0x00001320


	//   ....[2]....
        /*00d4*/ 	.word	0x00001330


	//   ....[3]....
        /*00d8*/ 	.word	0x00001410


	//   ....[4]....
        /*00dc*/ 	.word	0x00001920


	//   ....[5]....
        /*00e0*/ 	.word	0x00001930


	//   ....[6]....
        /*00e4*/ 	.word	0x00001960


	//   ....[7]....
        /*00e8*/ 	.word	0x000019d0


	//   ....[8]....
        /*00ec*/ 	.word	0x00001e60


	//   ....[9]....
        /*00f0*/ 	.word	0x00001e80


	//----- nvinfo : EIATTR_COOP_GROUP_MASK_REGIDS
	.align		4
.L_31:
        /*00f4*/ 	.byte	0x04, 0x29
        /*00f6*/ 	.short	(.L_33 - .L_32)


	//   ....[0]....
.L_32:
        /*00f8*/ 	.word	0xffffffff


	//   ....[1]....
        /*00fc*/ 	.word	0xffffffff


	//   ....[2]....
        /*0100*/ 	.word	0xffffffff


	//----- nvinfo : EIATTR_COOP_GROUP_INSTR_OFFSETS
	.align		4
.L_33:
        /*0104*/ 	.byte	0x04, 0x28
        /*0106*/ 	.short	(.L_35 - .L_34)


	//   ....[0]....
.L_34:
        /*0108*/ 	.word	0x00000150


	//   ....[1]....
        /*010c*/ 	.word	0x00000720


	//   ....[2]....
        /*0110*/ 	.word	0x00000cd0


	//----- nvinfo : EIATTR_MBARRIER_INSTR_OFFSETS
	.align		4
.L_35:
        /*0114*/ 	.byte	0x04, 0x39
        /*0116*/ 	.short	(.L_37 - .L_36)


	//   ....[0]....
.L_36:
        /*0118*/ 	.word	0x00001490
        /*011c*/ 	.word	0x000000ff
        /*0120*/ 	.word	0x00012000
        /*0124*/ 	.short	0x0100
        /*0126*/ 	.byte	0x07
	.zero		1


	//   ....[1]....
        /*0128*/ 	.word	0x000015e0
        /*012c*/ 	.word	0x000000ff
        /*0130*/ 	.word	0x00012008
        /*0134*/ 	.short	0x0100
        /*0136*/ 	.byte	0x07
	.zero		1


	//   ....[2]....
        /*0138*/ 	.word	0x00001610
        /*013c*/ 	.word	0x000000ff
        /*0140*/ 	.word	0x00012010
        /*0144*/ 	.short	0x0100
        /*0146*/ 	.byte	0x07
	.zero		1


	//   ....[3]....
        /*0148*/ 	.word	0x00001a60
        /*014c*/ 	.word	0x000000ff
        /*0150*/ 	.word	0x00012000
        /*0154*/ 	.short	0x010a
        /*0156*/ 	.byte	0x06
	.zero		1


	//   ....[4]....
        /*0158*/ 	.word	0x00001dc0
        /*015c*/ 	.word	0x000000ff
        /*0160*/ 	.word	0x00012000
        /*0164*/ 	.short	0x0108
        /*0166*/ 	.byte	0x07
	.zero		1


	//   ....[5]....
        /*0168*/ 	.word	0x00001f20
        /*016c*/ 	.word	0x000000ff
        /*0170*/ 	.word	0x00012008
        /*0174*/ 	.short	0x0108
        /*0176*/ 	.byte	0x07
	.zero		1


	//   ....[6]....
        /*0178*/ 	.word	0x00002000
        /*017c*/ 	.word	0x000000ff
        /*0180*/ 	.word	0x00012010
        /*0184*/ 	.short	0x0108
        /*0186*/ 	.byte	0x07
	.zero		1


	//   ....[7]....
        /*0188*/ 	.word	0x00002170
        /*018c*/ 	.word	0x000000ff
        /*0190*/ 	.word	0x00012000
        /*0194*/ 	.short	0x010a
        /*0196*/ 	.byte	0x06
	.zero		1


	//----- nvinfo : EIATTR_NUM_MBARRIERS
	.align		4
.L_37:
        /*0198*/ 	.byte	0x03, 0x38
        /*019a*/ 	.short	0x0003


	//----- nvinfo : EIATTR_EXIT_INSTR_OFFSETS
	.align		4
        /*019c*/ 	.byte	0x04, 0x1c
        /*019e*/ 	.short	(.L_39 - .L_38)


	//   ....[0]....
.L_38:
        /*01a0*/ 	.word	0x00002160


	//----- nvinfo : EIATTR_REQNTID
	.align		4
.L_39:
        /*01a4*/ 	.byte	0x04, 0x10
        /*01a6*/ 	.short	(.L_41 - .L_40)
.L_40:
        /*01a8*/ 	.word	0x00000080
        /*01ac*/ 	.word	0x00000001
        /*01b0*/ 	.word	0x00000001


	//----- nvinfo : EIATTR_CRS_STACK_SIZE
	.align		4
.L_41:
        /*01b4*/ 	.byte	0x04, 0x1e
        /*01b6*/ 	.short	(.L_43 - .L_42)
.L_42:
        /*01b8*/ 	.word	0x00000000


	//----- nvinfo : EIATTR_CBANK_PARAM_SIZE
	.align		4
.L_43:
        /*01bc*/ 	.byte	0x03, 0x19
        /*01be*/ 	.short	0x0050


	//----- nvinfo : EIATTR_PARAM_CBANK
	.align		4
        /*01c0*/ 	.byte	0x04, 0x0a
        /*01c2*/ 	.short	(.L_45 - .L_44)
	.align		4
.L_44:
        /*01c4*/ 	.word	index@(.nv.constant0.gluon_wgmma)
        /*01c8*/ 	.short	0x0210
        /*01ca*/ 	.short	0x0050


	//----- nvinfo : EIATTR_SW_WAR
	.align		4
.L_45:
        /*01cc*/ 	.byte	0x04, 0x36
        /*01ce*/ 	.short	(.L_47 - .L_46)
.L_46:
        /*01d0*/ 	.word	0x00000008
.L_47:


//--------------------- .nv.callgraph             --------------------------
	.section	.nv.callgraph,"",@"SHT_CUDA_CALLGRAPH"
	.align	4
	.sectionentsize	8
	.align		4
        /*0000*/ 	.word	0x00000000
	.align		4
        /*0004*/ 	.word	0xffffffff
	.align		4
        /*0008*/ 	.word	0x00000000
	.align		4
        /*000c*/ 	.word	0xfffffffe
	.align		4
        /*0010*/ 	.word	0x00000000
	.align		4
        /*0014*/ 	.word	0xfffffffd
	.align		4
        /*0018*/ 	.word	0x00000000
	.align		4
        /*001c*/ 	.word	0xfffffffc


//--------------------- .text.gluon_wgmma         --------------------------
	.section	.text.gluon_wgmma,"ax",@progbits
	.align	128
        .global         gluon_wgmma
        .type           gluon_wgmma,@function
        .size           gluon_wgmma,(.L_x_52 - gluon_wgmma)
        .other          gluon_wgmma,@"STO_CUDA_ENTRY STV_DEFAULT"
gluon_wgmma:
.text.gluon_wgmma:
[----:B------:R-:W-:Y:S01]  /*0000*/  LDC R1, c[0x0][0x28] ;  /* 0x00000a00ff017b82 */ /* 0x000fe20000000800 */
[----:B------:R-:W1:Y:S07]  /*0010*/  S2R R0, SR_TID.X ;  /* 0x0000000000007919 */ /* 0x000e6e0000002100 */
[----:B------:R-:W2:Y:S01]  /*0020*/  S2UR UR4, SR_CgaCtaId ;  /* 0x00000000000479c3 */ /* 0x000ea20000008800 */
[----:B------:R-:W-:Y:S01]  /*0030*/  UMOV UR7, 0x400 ;  /* 0x0000040000077882 */ /* 0x000fe20000000000 */
[----:B------:R-:W-:Y:S01]  /*0040*/  ULDC UR6, c[0x0][0xc] ;  /* 0x0000030000067ab9 */ /* 0x000fe20000000800 */
[----:B------:R-:W-:Y:S01]  /*0050*/  ULDC.64 UR20, c[0x0][0x250] ;  /* 0x0000940000147ab9 */ /* 0x000fe20000000a00 */
[----:B------:R-:W-:Y:S04]  /*0060*/  BSSY B0, `(.L_x_0) ;  /* 0x000001e000007945 */ /* 0x000fe80003800000 */
[----:B------:R-:W3:Y:S08]  /*0070*/  LDC R3, c[0x0][0x228] ;  /* 0x00008a00ff037b82 */ /* 0x000ef00000000800 */
[----:B------:R-:W4:Y:S08]  /*0080*/  LDC R10, c[0x0][0x230] ;  /* 0x00008c00ff0a7b82 */ /* 0x000f300000000800 */
[----:B------:R-:W-:Y:S01]  /*0090*/  S2UR UR28, SR_CTAID.Y ;  /* 0x00000000001c79c3 */ /* 0x000fe20000002600 */
[----:B--2---:R-:W-:-:S03]  /*00a0*/  ULEA UR7, UR4, UR7, 0x18 ;  /* 0x0000000704077291 */ /* 0x004fc6000f8ec03f */
[----:B------:R-:W-:Y:S01]  /*00b0*/  ULDC UR4, c[0x0][0x10] ;  /* 0x0000040000047ab9 */ /* 0x000fe20000000800 */
[----:B-1----:R-:W-:-:S03]  /*00c0*/  LOP3.LUT R2, R0, 0x7f, RZ, 0xc0, !PT ;  /* 0x0000007f00027812 */ /* 0x002fc600078ec0ff */
[----:B------:R-:W1:Y:S01]  /*00d0*/  S2UR UR5, SR_CTAID.Z ;  /* 0x00000000000579c3 */ /* 0x000e620000002700 */
[----:B---3--:R-:W-:Y:S01]  /*00e0*/  VIADD R3, R3, 0xffffffff ;  /* 0xffffffff03037836 */ /* 0x008fe20000000000 */
[C---:B------:R-:W-:Y:S02]  /*00f0*/  ISETP.GE.U32.AND P0, PT, R2.reuse, 0x20, PT ;  /* 0x000000200200780c */ /* 0x040fe40003f06070 */
[C---:B------:R-:W-:Y:S02]  /*0100*/  ISETP.NE.U32.AND P2, PT, R2.reuse, RZ, PT ;  /* 0x000000ff0200720c */ /* 0x040fe40003f45070 */
[----:B------:R-:W-:Y:S02]  /*0110*/  LEA R12, R2, UR7, 0x2 ;  /* 0x00000007020c7c11 */ /* 0x000fe4000f8e10ff */
[----:B------:R-:W2:Y:S01]  /*0120*/  S2UR UR29, SR_CTAID.X ;  /* 0x00000000001d79c3 */ /* 0x000ea20000002500 */
[----:B----4-:R-:W-:-:S06]  /*0130*/  VIADD R11, R10, 0xffffffff ;  /* 0xffffffff0a0b7836 */ /* 0x010fcc0000000000 */
[----:B------:R3:W-:Y:S01]  /*0140*/  @!P0 STS [R12], RZ ;  /* 0x000000ff0c008388 */ /* 0x0007e20000000800 */
[----:B------:R-:W-:-:S03]  /*0150*/  NOP ;  /* 0x0000000000007918 */ /* 0x000fc60000000000 */
[----:B------:R3:W-:Y:S01]  /*0160*/  @!P2 STS [UR7+0x24], R3 ;  /* 0x00002403ff00a988 */ /* 0x0007e20008000807 */
[----:B-1----:R-:W-:-:S03]  /*0170*/  UIMAD UR4, UR5, UR4, UR28 ;  /* 0x00000004050472a4 */ /* 0x002fc6000f8e021c */
[----:B------:R3:W-:Y:S01]  /*0180*/  @!P2 STS [UR7+0x20], R11 ;  /* 0x0000200bff00a988 */ /* 0x0007e20008000807 */
[----:B--2---:R-:W-:-:S04]  /*0190*/  UIMAD UR4, UR4, UR6, UR29 ;  /* 0x00000006040472a4 */ /* 0x004fc8000f8e021d */
[----:B------:R-:W-:-:S04]  /*01a0*/  UIMAD UR4, UR4, 0x180, URZ ;  /* 0x00000180040478a4 */ /* 0x000fc8000f8e023f */
[----:B------:R-:W-:-:S04]  /*01b0*/  UIADD3 UR16, UP0, UR4, UR20, URZ ;  /* 0x0000001404107290 */ /* 0x000fc8000ff1e03f */
[----:B------:R-:W-:Y:S01]  /*01c0*/  ULEA.HI.X.SX32 UR17, UR4, UR21, 0x1, UP0 ;  /* 0x0000001504117291 */ /* 0x000fe200080f0e3f */
[----:B---3--:R-:W-:Y:S11]  /*01d0*/  @P2 BRA `(.L_x_1) ;  /* 0x0000000000182947 */ /* 0x008ff60003800000 */
[----:B------:R-:W1:Y:S01]  /*01e0*/  LDS R4, [UR7+0x8] ;  /* 0x00000807ff047984 */ /* 0x000e620008000800 */
[----:B------:R-:W2:Y:S01]  /*01f0*/  LDC.64 R6, c[0x0][0x210] ;  /* 0x00008400ff067b82 */ /* 0x000ea20000000a00 */
[----:B------:R-:W-:Y:S02]  /*0200*/  IMAD.MOV.U32 R5, RZ, RZ, 0x70 ;  /* 0x00000070ff057424 */ /* 0x000fe400078e00ff */
[----:B--2---:R2:W-:Y:S03]  /*0210*/  STS.64 [UR7], R6 ;  /* 0x00000006ff007988 */ /* 0x0045e60008000a07 */
[----:B-1----:R-:W-:-:S05]  /*0220*/  LOP3.LUT R4, R4, 0x10, R5, 0xd8, !PT ;  /* 0x0000001004047812 */ /* 0x002fca00078ed805 */
[----:B------:R2:W-:Y:S02]  /*0230*/  STS [UR7+0x8], R4 ;  /* 0x00000804ff007988 */ /* 0x0005e40008000807 */
.L_x_1:
[----:B------:R-:W-:Y:S05]  /*0240*/  BSYNC B0 ;  /* 0x0000000000007941 */ /* 0x000fea0003800000 */
.L_x_0:
[----:B------:R-:W-:Y:S04]  /*0250*/  BSSY B0, `(.L_x_2) ;  /* 0x000000a000007945 */ /* 0x000fe80003800000 */
[----:B------:R-:W-:Y:S05]  /*0260*/  @P2 BRA `(.L_x_3) ;  /* 0x0000000000202947 */ /* 0x000fea0003800000 */
[----:B--2---:R-:W1:Y:S01]  /*0270*/  LDS R4, [UR7+0x34] ;  /* 0x00003407ff047984 */ /* 0x004e620008000800 */
[----:B------:R-:W-:Y:S02]  /*0280*/  IMAD.MOV.U32 R5, RZ, RZ, 0x3f000000 ;  /* 0x3f000000ff057424 */ /* 0x000fe400078e00ff */
[----:B------:R-:W-:Y:S01]  /*0290*/  @!P2 IMAD.MOV.U32 R6, RZ, RZ, 0x3f ;  /* 0x0000003fff06a424 */ /* 0x000fe200078e00ff */
[----:B------:R-:W2:Y:S02]  /*02a0*/  @!P2 LDS R7, [UR7+0x38] ;  /* 0x00003807ff07a984 */ /* 0x000ea40008000800 */
[----:B-1----:R-:W-:Y:S02]  /*02b0*/  LOP3.LUT R4, R4, 0xff000000, R5, 0xb8, !PT ;  /* 0xff00000004047812 */ /* 0x002fe400078eb805 */
[----:B--2---:R-:W-:-:S03]  /*02c0*/  @!P2 LOP3.LUT R5, R7, 0xff, R6, 0xb8, !PT ;  /* 0x000000ff0705a812 */ /* 0x004fc600078eb806 */
[----:B------:R1:W-:Y:S04]  /*02d0*/  STS [UR7+0x34], R4 ;  /* 0x00003404ff007988 */ /* 0x0003e80008000807 */
[----:B------:R1:W-:Y:S02]  /*02e0*/  @!P2 STS [UR7+0x38], R5 ;  /* 0x00003805ff00a988 */ /* 0x0003e40008000807 */
.L_x_3:
[----:B------:R-:W-:Y:S05]  /*02f0*/  BSYNC B0 ;  /* 0x0000000000007941 */ /* 0x000fea0003800000 */
.L_x_2:
[----:B------:R-:W-:Y:S04]  /*0300*/  BSSY B0, `(.L_x_4) ;  /* 0x000000e000007945 */ /* 0x000fe80003800000 */
[----:B------:R-:W-:Y:S05]  /*0310*/  @P2 BRA `(.L_x_5) ;  /* 0x0000000000302947 */ /* 0x000fea0003800000 */
[----:B-1----:R-:W1:Y:S01]  /*0320*/  LDS R5, [UR7+0x34] ;  /* 0x00003407ff057984 */ /* 0x002e620008000800 */
[----:B--2---:R-:W2:Y:S03]  /*0330*/  LDC.64 R6, c[0x0][0x238] ;  /* 0x00008e00ff067b82 */ /* 0x004ea60000000a00 */
[----:B------:R-:W3:Y:S01]  /*0340*/  LDS R4, [UR7+0x1c] ;  /* 0x00001c07ff047984 */ /* 0x000ee20008000800 */
[C---:B--2---:R-:W-:Y:S01]  /*0350*/  SHF.L.U64.HI R7, R6.reuse, 0x1, R7 ;  /* 0x0000000106077819 */ /* 0x044fe20000010207 */
[----:B------:R-:W-:-:S03]  /*0360*/  IMAD.SHL.U32 R6, R6, 0x2, RZ ;  /* 0x0000000206067824 */ /* 0x000fc600078e00ff */
[--C-:B------:R-:W-:Y:S02]  /*0370*/  SHF.R.U32.HI R9, RZ, 0x4, R7.reuse ;  /* 0x00000004ff097819 */ /* 0x100fe40000011607 */
[----:B------:R-:W-:-:S05]  /*0380*/  SHF.R.U64 R6, R6, 0x4, R7 ;  /* 0x0000000406067819 */ /* 0x000fca0000001207 */
[----:B------:R4:W-:Y:S01]  /*0390*/  STS [UR7+0xc], R6 ;  /* 0x00000c06ff007988 */ /* 0x0009e20008000807 */
[----:B-1----:R-:W-:Y:S02]  /*03a0*/  LOP3.LUT R5, R5, 0x7, RZ, 0xb8, !PT ;  /* 0x0000000705057812 */ /* 0x002fe400078eb8ff */
[----:B---3--:R-:W-:-:S03]  /*03b0*/  LOP3.LUT R4, R4, 0xf, R9, 0xb8, !PT ;  /* 0x0000000f04047812 */ /* 0x008fc600078eb809 */
[----:B------:R4:W-:Y:S04]  /*03c0*/  STS [UR7+0x34], R5 ;  /* 0x00003405ff007988 */ /* 0x0009e80008000807 */
[----:B------:R4:W-:Y:S02]  /*03d0*/  STS [UR7+0x1c], R4 ;  /* 0x00001c04ff007988 */ /* 0x0009e40008000807 */
.L_x_5:
[----:B------:R-:W-:Y:S05]  /*03e0*/  BSYNC B0 ;  /* 0x0000000000007941 */ /* 0x000fea0003800000 */
.L_x_4:
[----:B------:R-:W-:Y:S04]  /*03f0*/  BSSY B1, `(.L_x_6) ;  /* 0x000001b000017945 */ /* 0x000fe80003800000 */
[----:B------:R-:W-:Y:S01]  /*0400*/  BSSY B0, `(.L_x_7) ;  /* 0x0000016000007945 */ /* 0x000fe20003800000 */
[----:B--2---:R-:W-:-:S03]  /*0410*/  IMAD.MOV.U32 R7, RZ, RZ, RZ ;  /* 0x000000ffff077224 */ /* 0x004fc600078e00ff */
[----:B------:R-:W-:Y:S05]  /*0420*/  @P2 BRA `(.L_x_8) ;  /* 0x0000000000202947 */ /* 0x000fea0003800000 */
[----:B-1--4-:R-:W1:Y:S02]  /*0430*/  LDS R4, [UR7+0x34] ;  /* 0x00003407ff047984 */ /* 0x012e640008000800 */
[----:B-1----:R-:W-:-:S05]  /*0440*/  LOP3.LUT R4, R4, 0x38, RZ, 0xb8, !PT ;  /* 0x0000003804047812 */ /* 0x002fca00078eb8ff */
[----:B------:R1:W-:Y:S01]  /*0450*/  STS [UR7+0x34], R4 ;  /* 0x00003404ff007988 */ /* 0x0003e20008000807 */
[----:B------:R-:W-:Y:S05]  /*0460*/  @P2 BRA `(.L_x_9) ;  /* 0x0000000000202947 */ /* 0x000fea0003800000 */
[----:B-1----:R-:W1:Y:S01]  /*0470*/  LDS R4, [UR7+0x8] ;  /* 0x00000807ff047984 */ /* 0x002e620008000800 */
[----:B------:R-:W-:-:S05]  /*0480*/  IMAD.MOV.U32 R5, RZ, RZ, 0x780 ;  /* 0x00000780ff057424 */ /* 0x000fca00078e00ff */
[----:B-1----:R-:W-:-:S05]  /*0490*/  LOP3.LUT R4, R4, 0x300, R5, 0xd8, !PT ;  /* 0x0000030004047812 */ /* 0x002fca00078ed805 */
[----:B------:R2:W-:Y:S02]  /*04a0*/  STS [UR7+0x8], R4 ;  /* 0x00000804ff007988 */ /* 0x0005e40008000807 */
.L_x_8:
[----:B------:R-:W-:Y:S05]  /*04b0*/  @P2 BRA `(.L_x_10) ;  /* 0x0000000000282947 */ /* 0x000fea0003800000 */
[----:B-12-4-:R-:W1:Y:S02]  /*04c0*/  LDS R4, [UR7+0x8] ;  /* 0x00000807ff047984 */ /* 0x016e640008000800 */
[----:B-1----:R-:W-:-:S05]  /*04d0*/  LOP3.LUT R4, R4, 0x1800, RZ, 0xb8, !PT ;  /* 0x0000180004047812 */ /* 0x002fca00078eb8ff */
[----:B------:R2:W-:Y:S02]  /*04e0*/  STS [UR7+0x8], R4 ;  /* 0x00000804ff007988 */ /* 0x0005e40008000807 */
.L_x_9:
[----:B------:R-:W-:Y:S05]  /*04f0*/  @P2 BREAK B0 ;  /* 0x0000000000002942 */ /* 0x000fea0003800000 */
[----:B------:R-:W-:Y:S05]  /*0500*/  @P2 BRA `(.L_x_11) ;  /* 0x0000000000242947 */ /* 0x000fea0003800000 */
[----:B------:R-:W3:Y:S01]  /*0510*/  LDS R5, [UR7+0x8] ;  /* 0x00000807ff057984 */ /* 0x000ee20008000800 */
[----:B-12---:R-:W-:-:S05]  /*0520*/  IMAD.MOV.U32 R4, RZ, RZ, 0x6000 ;  /* 0x00006000ff047424 */ /* 0x006fca00078e00ff */
[----:B---3--:R-:W-:-:S04]  /*0530*/  LOP3.LUT R4, R5, 0x6000, R4, 0xd8, !PT ;  /* 0x0000600005047812 */ /* 0x008fc800078ed804 */
[----:B------:R-:W-:-:S05]  /*0540*/  LOP3.LUT R4, R4, 0x400000, RZ, 0xb8, !PT ;  /* 0x0040000004047812 */ /* 0x000fca00078eb8ff */
[----:B------:R3:W-:Y:S02]  /*0550*/  STS [UR7+0x8], R4 ;  /* 0x00000804ff007988 */ /* 0x0007e40008000807 */
.L_x_10:
[----:B------:R-:W-:Y:S05]  /*0560*/  BSYNC B0 ;  /* 0x0000000000007941 */ /* 0x000fea0003800000 */
.L_x_7:
[----:B-1234-:R-:W1:Y:S02]  /*0570*/  @!P2 LDS R4, [UR7+0x8] ;  /* 0x00000807ff04a984 */ /* 0x01ee640008000800 */
[----:B-1----:R-:W-:-:S05]  /*0580*/  @!P2 LOP3.LUT R4, R4, 0x8000, RZ, 0xb8, !PT ;  /* 0x000080000404a812 */ /* 0x002fca00078eb8ff */
[----:B------:R3:W-:Y:S02]  /*0590*/  @!P2 STS [UR7+0x8], R4 ;  /* 0x00000804ff00a988 */ /* 0x0007e40008000807 */
.L_x_11:
[----:B------:R-:W-:Y:S05]  /*05a0*/  BSYNC B1 ;  /* 0x0000000000017941 */ /* 0x000fea0003800000 */
.L_x_6:
[----:B------:R-:W-:Y:S05]  /*05b0*/  WARPSYNC.ALL ;  /* 0x0000000000007948 */ /* 0x000fea0003800000 */
[----:B------:R-:W4:Y:S02]  /*05c0*/  LDC R6, c[0x0][0x22c] ;  /* 0x00008b00ff067b82 */ /* 0x000f240000000800 */
[----:B----4-:R-:W-:Y:S01]  /*05d0*/  VIADD R6, R6, 0xffffffff ;  /* 0xffffffff06067836 */ /* 0x010fe20000000000 */
[----:B------:R-:W-:Y:S06]  /*05e0*/  @P0 BRA `(.L_x_12) ;  /* 0x0000000000280947 */ /* 0x000fec0003800000 */
[----:B-123--:R-:W1:Y:S01]  /*05f0*/  S2R R4, SR_LANEID ;  /* 0x0000000000047919 */ /* 0x00ee620000000000 */
[----:B------:R-:W-:Y:S05]  /*0600*/  WARPSYNC.ALL ;  /* 0x0000000000007948 */ /* 0x000fea0003800000 */
[----:B-1----:R-:W-:-:S05]  /*0610*/  IMAD.SHL.U32 R8, R4, 0x4, RZ ;  /* 0x0000000404087824 */ /* 0x002fca00078e00ff */
[----:B------:R-:W1:Y:S01]  /*0620*/  LDS R9, [R8+UR7] ;  /* 0x0000000708097984 */ /* 0x000e620008000800 */
[----:B------:R-:W-:-:S05]  /*0630*/  IADD3 R4, P1, R8, UR16, RZ ;  /* 0x0000001008047c10 */ /* 0x000fca000ff3e0ff */
[----:B------:R-:W-:-:S05]  /*0640*/  IMAD.X R5, RZ, RZ, UR17, P1 ;  /* 0x00000011ff057e24 */ /* 0x000fca00088e06ff */
[----:B-1----:R4:W5:Y:S01]  /*0650*/  ATOMG.E.EXCH.STRONG.GPU PT, RZ, [R4], R9 ;  /* 0x0000000904ff73a8 */ /* 0x00296200041ee100 */
[----:B------:R-:W-:-:S04]  /*0660*/  DEPBAR {5,4,3,2,1,0} ;  /* 0x0000003f0000791a */ /* 0x000fc80000000000 */
[----:B------:R4:W-:Y:S01]  /*0670*/  UTMACCTL.IV [UR16] ;  /* 0x00000000100079b9 */ /* 0x0009e20008000000 */
[----:B------:R-:W-:Y:S01]  /*0680*/  NOP ;  /* 0x0000000000007918 */ /* 0x000fe20000000000 */
.L_x_12:
[----:B------:R-:W-:Y:S05]  /*0690*/  @P0 BRA `(.L_x_13) ;  /* 0x00000000000c0947 */ /* 0x000fea0003800000 */
[----:B------:R0:W-:Y:S01]  /*06a0*/  UTMACMDFLUSH ;  /* 0x00000000000079b7 */ /* 0x0001e20000000000 */
[----:B------:R-:W-:Y:S05]  /*06b0*/  @P0 BRA `(.L_x_13) ;  /* 0x0000000000040947 */ /* 0x000fea0003800000 */
[----:B------:R-:W-:-:S04]  /*06c0*/  DEPBAR.LE SB0, 0x0 ;  /* 0x000080000000791a */ /* 0x000fc80000000000 */
.L_x_13:
[----:B------:R-:W-:Y:S05]  /*06d0*/  WARPSYNC.ALL ;  /* 0x0000000000007948 */ /* 0x000fea0003800000 */
[----:B-----5:R-:W-:Y:S06]  /*06e0*/  BAR.SYNC.DEFER_BLOCKING 0x0 ;  /* 0x0000000000007b1d */ /* 0x020fec0000010000 */
[----:B------:R-:W-:Y:S02]  /*06f0*/  BSSY B1, `(.L_x_14) ;  /* 0x000000b000017945 */ /* 0x000fe40003800000 */
[----:B------:R-:W-:Y:S06]  /*0700*/  BAR.SYNC.DEFER_BLOCKING 0x0 ;  /* 0x0000000000007b1d */ /* 0x000fec0000010000 */
[----:B------:R5:W-:Y:S01]  /*0710*/  @!P0 STS [R12], RZ ;  /* 0x000000ff0c008388 */ /* 0x000be20000000800 */
[----:B------:R-:W-:Y:S01]  /*0720*/  NOP ;  /* 0x0000000000007918 */ /* 0x000fe20000000000 */
[----:B------:R-:W-:Y:S05]  /*0730*/  @P2 BRA `(.L_x_15) ;  /* 0x0000000000182947 */ /* 0x000fea0003800000 */
[----:B-1234-:R-:W1:Y:S01]  /*0740*/  LDS R4, [UR7+0x8] ;  /* 0x00000807ff047984 */ /* 0x01ee620008000800 */
[----:B------:R-:W2:Y:S01]  /*0750*/  LDC.64 R8, c[0x0][0x218] ;  /* 0x00008600ff087b82 */ /* 0x000ea20000000a00 */
[----:B------:R-:W-:Y:S02]  /*0760*/  IMAD.MOV.U32 R5, RZ, RZ, 0x70 ;  /* 0x00000070ff057424 */ /* 0x000fe400078e00ff */
[----:B--2---:R2:W-:Y:S03]  /*0770*/  STS.64 [UR7], R8 ;  /* 0x00000008ff007988 */ /* 0x0045e60008000a07 */
[----:B-1----:R-:W-:-:S05]  /*0780*/  LOP3.LUT R4, R4, 0x10, R5, 0xd8, !PT ;  /* 0x0000001004047812 */ /* 0x002fca00078ed805 */
[----:B------:R2:W-:Y:S02]  /*0790*/  STS [UR7+0x8], R4 ;  /* 0x00000804ff007988 */ /* 0x0005e40008000807 */
.L_x_15:
[----:B----4-:R-:W-:Y:S05]  /*07a0*/  BSYNC B1 ;  /* 0x0000000000017941 */ /* 0x010fea0003800000 */
.L_x_14:
[----:B------:R-:W-:Y:S04]  /*07b0*/  BSSY B1, `(.L_x_16) ;  /* 0x000000a000017945 */ /* 0x000fe80003800000 */
[----:B------:R-:W-:Y:S05]  /*07c0*/  @P2 BRA `(.L_x_17) ;  /* 0x0000000000202947 */ /* 0x000fea0003800000 */
[----:B-123--:R-:W1:Y:S01]  /*07d0*/  LDS R4, [UR7+0x34] ;  /* 0x00003407ff047984 */ /* 0x00ee620008000800 */
[----:B------:R-:W-:Y:S02]  /*07e0*/  IMAD.MOV.U32 R9, RZ, RZ, 0x3f000000 ;  /* 0x3f000000ff097424 */ /* 0x000fe400078e00ff */
[----:B------:R-:W-:Y:S01]  /*07f0*/  @!P2 IMAD.MOV.U32 R8, RZ, RZ, 0x3f ;  /* 0x0000003fff08a424 */ /* 0x000fe200078e00ff */
[----:B------:R-:W2:Y:S02]  /*0800*/  @!P2 LDS R5, [UR7+0x38] ;  /* 0x00003807ff05a984 */ /* 0x000ea40008000800 */
[----:B-1----:R-:W-:Y:S02]  /*0810*/  LOP3.LUT R4, R4, 0xff000000, R9, 0xb8, !PT ;  /* 0xff00000004047812 */ /* 0x002fe400078eb809 */
[----:B--2---:R-:W-:-:S03]  /*0820*/  @!P2 LOP3.LUT R5, R5, 0xff, R8, 0xb8, !PT ;  /* 0x000000ff0505a812 */ /* 0x004fc600078eb808 */
[----:B------:R4:W-:Y:S04]  /*0830*/  STS [UR7+0x34], R4 ;  /* 0x00003404ff007988 */ /* 0x0009e80008000807 */
[----:B------:R4:W-:Y:S02]  /*0840*/  @!P2 STS [UR7+0x38], R5 ;  /* 0x00003805ff00a988 */ /* 0x0009e40008000807 */
.L_x_17:
[----:B------:R-:W-:Y:S05]  /*0850*/  BSYNC B1 ;  /* 0x0000000000017941 */ /* 0x000fea0003800000 */
.L_x_16:
[----:B------:R-:W-:Y:S04]  /*0860*/  BSSY B1, `(.L_x_18) ;  /* 0x0000004000017945 */ /* 0x000fe80003800000 */
[----:B------:R-:W-:Y:S05]  /*0870*/  @P2 BRA `(.L_x_19) ;  /* 0x0000000000082947 */ /* 0x000fea0003800000 */
[----:B------:R1:W-:Y:S04]  /*0880*/  STS [UR7+0x24], R11 ;  /* 0x0000240bff007988 */ /* 0x0003e80008000807 */
[----:B------:R1:W-:Y:S02]  /*0890*/  STS [UR7+0x20], R6 ;  /* 0x00002006ff007988 */ /* 0x0003e40008000807 */
.L_x_19:
[----:B------:R-:W-:Y:S05]  /*08a0*/  BSYNC B1 ;  /* 0x0000000000017941 */ /* 0x000fea0003800000 */
.L_x_18:
[----:B------:R-:W-:Y:S04]  /*08b0*/  BSSY B1, `(.L_x_20) ;  /* 0x000000e000017945 */ /* 0x000fe80003800000 */
[----:B------:R-:W-:Y:S05]  /*08c0*/  @P2 BRA `(.L_x_21) ;  /* 0x0000000000302947 */ /* 0x000fea0003800000 */
[----:B----4-:R-:W4:Y:S01]  /*08d0*/  LDS R5, [UR7+0x34] ;  /* 0x00003407ff057984 */ /* 0x010f220008000800 */
[----:B--2---:R-:W2:Y:S03]  /*08e0*/  LDC.64 R8, c[0x0][0x240] ;  /* 0x00009000ff087b82 */ /* 0x004ea60000000a00 */
[----:B-1-3--:R-:W1:Y:S01]  /*08f0*/  LDS R4, [UR7+0x1c] ;  /* 0x00001c07ff047984 */ /* 0x00ae620008000800 */
[C---:B--2---:R-:W-:Y:S01]  /*0900*/  SHF.L.U64.HI R9, R8.reuse, 0x1, R9 ;  /* 0x0000000108097819 */ /* 0x044fe20000010209 */
[----:B------:R-:W-:-:S03]  /*0910*/  IMAD.SHL.U32 R8, R8, 0x2, RZ ;  /* 0x0000000208087824 */ /* 0x000fc600078e00ff */
[--C-:B------:R-:W-:Y:S02]  /*0920*/  SHF.R.U32.HI R11, RZ, 0x4, R9.reuse ;  /* 0x00000004ff0b7819 */ /* 0x100fe40000011609 */
[----:B------:R-:W-:-:S05]  /*0930*/  SHF.R.U64 R8, R8, 0x4, R9 ;  /* 0x0000000408087819 */ /* 0x000fca0000001209 */
[----:B------:R2:W-:Y:S01]  /*0940*/  STS [UR7+0xc], R8 ;  /* 0x00000c08ff007988 */ /* 0x0005e20008000807 */
[----:B----4-:R-:W-:Y:S02]  /*0950*/  LOP3.LUT R5, R5, 0x7, RZ, 0xb8, !PT ;  /* 0x0000000705057812 */ /* 0x010fe400078eb8ff */
[----:B-1----:R-:W-:-:S03]  /*0960*/  LOP3.LUT R4, R4, 0xf, R11, 0xb8, !PT ;  /* 0x0000000f04047812 */ /* 0x002fc600078eb80b */
[----:B------:R2:W-:Y:S04]  /*0970*/  STS [UR7+0x34], R5 ;  /* 0x00003405ff007988 */ /* 0x0005e80008000807 */
[----:B------:R2:W-:Y:S02]  /*0980*/  STS [UR7+0x1c], R4 ;  /* 0x00001c04ff007988 */ /* 0x0005e40008000807 */
.L_x_21:
[----:B------:R-:W-:Y:S05]  /*0990*/  BSYNC B1 ;  /* 0x0000000000017941 */ /* 0x000fea0003800000 */
.L_x_20:
[----:B------:R-:W-:Y:S04]  /*09a0*/  BSSY B2, `(.L_x_22) ;  /* 0x000001a000027945 */ /* 0x000fe80003800000 */
[----:B------:R-:W-:Y:S04]  /*09b0*/  BSSY B1, `(.L_x_23) ;  /* 0x0000015000017945 */ /* 0x000fe80003800000 */
[----:B------:R-:W-:Y:S05]  /*09c0*/  @P2 BRA `(.L_x_24) ;  /* 0x0000000000202947 */ /* 0x000fea0003800000 */
[----:B-1234-:R-:W1:Y:S02]  /*09d0*/  LDS R4, [UR7+0x34] ;  /* 0x00003407ff047984 */ /* 0x01ee640008000800 */
[----:B-1----:R-:W-:-:S05]  /*09e0*/  LOP3.LUT R4, R4, 0x38, RZ, 0xb8, !PT ;  /* 0x0000003804047812 */ /* 0x002fca00078eb8ff */
[----:B------:R1:W-:Y:S01]  /*09f0*/  STS [UR7+0x34], R4 ;  /* 0x00003404ff007988 */ /* 0x0003e20008000807 */
[----:B------:R-:W-:Y:S05]  /*0a00*/  @P2 BRA `(.L_x_25) ;  /* 0x0000000000202947 */ /* 0x000fea0003800000 */
[----:B-1----:R-:W1:Y:S01]  /*0a10*/  LDS R4, [UR7+0x8] ;  /* 0x00000807ff047984 */ /* 0x002e620008000800 */
[----:B------:R-:W-:-:S05]  /*0a20*/  IMAD.MOV.U32 R5, RZ, RZ, 0x780 ;  /* 0x00000780ff057424 */ /* 0x000fca00078e00ff */
[----:B-1----:R-:W-:-:S05]  /*0a30*/  LOP3.LUT R4, R4, 0x300, R5, 0xd8, !PT ;  /* 0x0000030004047812 */ /* 0x002fca00078ed805 */
[----:B------:R1:W-:Y:S02]  /*0a40*/  STS [UR7+0x8], R4 ;  /* 0x00000804ff007988 */ /* 0x0003e40008000807 */
.L_x_24:
[----:B------:R-:W-:Y:S05]  /*0a50*/  @P2 BRA `(.L_x_26) ;  /* 0x0000000000282947 */ /* 0x000fea0003800000 */
[----:B-1234-:R-:W1:Y:S02]  /*0a60*/  LDS R4, [UR7+0x8] ;  /* 0x00000807ff047984 */ /* 0x01ee640008000800 */
[----:B-1----:R-:W-:-:S05]  /*0a70*/  LOP3.LUT R4, R4, 0x1800, RZ, 0xb8, !PT ;  /* 0x0000180004047812 */ /* 0x002fca00078eb8ff */
[----:B------:R2:W-:Y:S02]  /*0a80*/  STS [UR7+0x8], R4 ;  /* 0x00000804ff007988 */ /* 0x0005e40008000807 */
.L_x_25:
[----:B------:R-:W-:Y:S05]  /*0a90*/  @P2 BREAK B1 ;  /* 0x0000000000012942 */ /* 0x000fea0003800000 */
[----:B------:R-:W-:Y:S05]  /*0aa0*/  @P2 BRA `(.L_x_27) ;  /* 0x0000000000242947 */ /* 0x000fea0003800000 */
[----:B-12---:R-:W1:Y:S01]  /*0ab0*/  LDS R4, [UR7+0x8] ;  /* 0x00000807ff047984 */ /* 0x006e620008000800 */
[----:B------:R-:W-:-:S05]  /*0ac0*/  IMAD.MOV.U32 R5, RZ, RZ, 0x6000 ;  /* 0x00006000ff057424 */ /* 0x000fca00078e00ff */
[----:B-1----:R-:W-:-:S04]  /*0ad0*/  LOP3.LUT R4, R4, 0x6000, R5, 0xd8, !PT ;  /* 0x0000600004047812 */ /* 0x002fc800078ed805 */
[----:B------:R-:W-:-:S05]  /*0ae0*/  LOP3.LUT R4, R4, 0x400000, RZ, 0xb8, !PT ;  /* 0x0040000004047812 */ /* 0x000fca00078eb8ff */
[----:B------:R1:W-:Y:S02]  /*0af0*/  STS [UR7+0x8], R4 ;  /* 0x00000804ff007988 */ /* 0x0003e40008000807 */
.L_x_26:
[----:B------:R-:W-:Y:S05]  /*0b00*/  BSYNC B1 ;  /* 0x0000000000017941 */ /* 0x000fea0003800000 */
.L_x_23:
[----:B-1234-:R-:W1:Y:S02]  /*0b10*/  @!P2 LDS R4, [UR7+0x8] ;  /* 0x00000807ff04a984 */ /* 0x01ee640008000800 */
[----:B-1----:R-:W-:-:S05]  /*0b20*/  @!P2 LOP3.LUT R4, R4, 0x8000, RZ, 0xb8, !PT ;  /* 0x000080000404a812 */ /* 0x002fca00078eb8ff */
[----:B------:R3:W-:Y:S02]  /*0b30*/  @!P2 STS [UR7+0x8], R4 ;  /* 0x00000804ff00a988 */ /* 0x0007e40008000807 */
.L_x_27:
[----:B------:R-:W-:Y:S05]  /*0b40*/  BSYNC B2 ;  /* 0x0000000000027941 */ /* 0x000fea0003800000 */
.L_x_22:
[----:B------:R-:W-:Y:S05]  /*0b50*/  WARPSYNC.ALL ;  /* 0x0000000000007948 */ /* 0x000fea0003800000 */
[----:B------:R-:W-:-:S04]  /*0b60*/  UIADD3 UR19, UR4, 0x80, URZ ;  /* 0x0000008004137890 */ /* 0x000fc8000fffe03f */
[----:B------:R-:W-:-:S04]  /*0b70*/  UIADD3 UR18, UP0, UR19, UR20, URZ ;  /* 0x0000001413127290 */ /* 0x000fc8000ff1e03f */
[----:B------:R-:W-:Y:S01]  /*0b80*/  ULEA.HI.X.SX32 UR19, UR19, UR21, 0x1, UP0 ;  /* 0x0000001513137291 */ /* 0x000fe200080f0e3f */
[----:B------:R-:W-:Y:S11]  /*0b90*/  @P0 BRA `(.L_x_28) ;  /* 0x0000000000280947 */ /* 0x000ff60003800000 */
[----:B-123--:R-:W1:Y:S01]  /*0ba0*/  S2R R4, SR_LANEID ;  /* 0x0000000000047919 */ /* 0x00ee620000000000 */
[----:B------:R-:W-:Y:S05]  /*0bb0*/  WARPSYNC.ALL ;  /* 0x0000000000007948 */ /* 0x000fea0003800000 */
[----:B-1----:R-:W-:-:S05]  /*0bc0*/  IMAD.SHL.U32 R8, R4, 0x4, RZ ;  /* 0x0000000404087824 */ /* 0x002fca00078e00ff */
[----:B------:R-:W1:Y:S01]  /*0bd0*/  LDS R9, [R8+UR7] ;  /* 0x0000000708097984 */ /* 0x000e620008000800 */
[----:B------:R-:W-:-:S05]  /*0be0*/  IADD3 R4, P1, R8, UR18, RZ ;  /* 0x0000001208047c10 */ /* 0x000fca000ff3e0ff */
[----:B------:R-:W-:-:S05]  /*0bf0*/  IMAD.X R5, RZ, RZ, UR19, P1 ;  /* 0x00000013ff057e24 */ /* 0x000fca00088e06ff */
[----:B-1----:R4:W2:Y:S01]  /*0c00*/  ATOMG.E.EXCH.STRONG.GPU PT, RZ, [R4], R9 ;  /* 0x0000000904ff73a8 */ /* 0x0028a200041ee100 */
[----:B------:R-:W-:-:S04]  /*0c10*/  DEPBAR {5,4,3,2,1,0} ;  /* 0x0000003f0000791a */ /* 0x000fc80000000000 */
[----:B------:R4:W-:Y:S01]  /*0c20*/  UTMACCTL.IV [UR18] ;  /* 0x00000000120079b9 */ /* 0x0009e20008000000 */
[----:B------:R-:W-:Y:S01]  /*0c30*/  NOP ;  /* 0x0000000000007918 */ /* 0x000fe20000000000 */
.L_x_28:
[----:B------:R-:W-:Y:S05]  /*0c40*/  @P0 BRA `(.L_x_29) ;  /* 0x00000000000c0947 */ /* 0x000fea0003800000 */
[----:B------:R0:W-:Y:S01]  /*0c50*/  UTMACMDFLUSH ;  /* 0x00000000000079b7 */ /* 0x0001e20000000000 */
[----:B------:R-:W-:Y:S05]  /*0c60*/  @P0 BRA `(.L_x_29) ;  /* 0x0000000000040947 */ /* 0x000fea0003800000 */
[----:B------:R-:W-:-:S04]  /*0c70*/  DEPBAR.LE SB0, 0x0 ;  /* 0x000080000000791a */ /* 0x000fc80000000000 */
.L_x_29:
[----:B------:R-:W-:Y:S05]  /*0c80*/  WARPSYNC.ALL ;  /* 0x0000000000007948 */ /* 0x000fea0003800000 */
[----:B--2---:R-:W-:Y:S06]  /*0c90*/  BAR.SYNC.DEFER_BLOCKING 0x0 ;  /* 0x0000000000007b1d */ /* 0x004fec0000010000 */
[----:B------:R-:W-:Y:S02]  /*0ca0*/  BSSY B2, `(.L_x_30) ;  /* 0x000000b000027945 */ /* 0x000fe40003800000 */
[----:B------:R-:W-:Y:S06]  /*0cb0*/  BAR.SYNC.DEFER_BLOCKING 0x0 ;  /* 0x0000000000007b1d */ /* 0x000fec0000010000 */
[----:B------:R2:W-:Y:S01]  /*0cc0*/  @!P0 STS [R12], RZ ;  /* 0x000000ff0c008388 */ /* 0x0005e20000000800 */
[----:B------:R-:W-:Y:S01]  /*0cd0*/  NOP ;  /* 0x0000000000007918 */ /* 0x000fe20000000000 */
[----:B------:R-:W-:Y:S05]  /*0ce0*/  @P2 BRA `(.L_x_31) ;  /* 0x0000000000182947 */ /* 0x000fea0003800000 */
[----:B-1-34-:R-:W1:Y:S01]  /*0cf0*/  LDS R4, [UR7+0x8] ;  /* 0x00000807ff047984 */ /* 0x01ae620008000800 */
[----:B------:R-:W3:Y:S01]  /*0d00*/  LDC.64 R8, c[0x0][0x220] ;  /* 0x00008800ff087b82 */ /* 0x000ee20000000a00 */
[----:B------:R-:W-:Y:S02]  /*0d10*/  IMAD.MOV.U32 R5, RZ, RZ, 0x70 ;  /* 0x00000070ff057424 */ /* 0x000fe400078e00ff */
[----:B---3--:R3:W-:Y:S03]  /*0d20*/  STS.64 [UR7], R8 ;  /* 0x00000008ff007988 */ /* 0x0087e60008000a07 */
[----:B-1----:R-:W-:-:S05]  /*0d30*/  LOP3.LUT R4, R4, 0x10, R5, 0xd8, !PT ;  /* 0x0000001004047812 */ /* 0x002fca00078ed805 */
[----:B------:R3:W-:Y:S02]  /*0d40*/  STS [UR7+0x8], R4 ;  /* 0x00000804ff007988 */ /* 0x0007e40008000807 */
.L_x_31:
[----:B----4-:R-:W-:Y:S05]  /*0d50*/  BSYNC B2 ;  /* 0x0000000000027941 */ /* 0x010fea0003800000 */
.L_x_30:
[----:B------:R-:W-:Y:S04]  /*0d60*/  BSSY B3, `(.L_x_32) ;  /* 0x0000011000037945 */ /* 0x000fe80003800000 */
[----:B------:R-:W-:Y:S04]  /*0d70*/  BSSY B2, `(.L_x_33) ;  /* 0x000000e000027945 */ /* 0x000fe80003800000 */
[----:B------:R-:W-:Y:S05]  /*0d80*/  @P2 BRA `(.L_x_34) ;  /* 0x0000000000242947 */ /* 0x000fea0003800000 */
[----:B-1-3--:R-:W1:Y:S01]  /*0d90*/  LDS R4, [UR7+0x34] ;  /* 0x00003407ff047984 */ /* 0x00ae620008000800 */
[----:B------:R-:W-:-:S05]  /*0da0*/  IMAD.MOV.U32 R5, RZ, RZ, 0x3f000000 ;  /* 0x3f000000ff057424 */ /* 0x000fca00078e00ff */
[----:B-1----:R-:W-:-:S05]  /*0db0*/  LOP3.LUT R4, R4, 0xff000000, R5, 0xb8, !PT ;  /* 0xff00000004047812 */ /* 0x002fca00078eb805 */
[----:B------:R1:W-:Y:S01]  /*0dc0*/  STS [UR7+0x34], R4 ;  /* 0x00003404ff007988 */ /* 0x0003e20008000807 */
[----:B------:R-:W-:Y:S05]  /*0dd0*/  @P2 BRA `(.L_x_35) ;  /* 0x00000000001c2947 */ /* 0x000fea0003800000 */
[----:B-1----:R-:W1:Y:S01]  /*0de0*/  LDS R4, [UR7+0x38] ;  /* 0x00003807ff047984 */ /* 0x002e620008000800 */
[----:B------:R-:W-:-:S05]  /*0df0*/  IMAD.MOV.U32 R5, RZ, RZ, 0x3f ;  /* 0x0000003fff057424 */ /* 0x000fca00078e00ff */
[----:B-1----:R-:W-:-:S05]  /*0e00*/  LOP3.LUT R4, R4, 0xff, R5, 0xb8, !PT ;  /* 0x000000ff04047812 */ /* 0x002fca00078eb805 */
[----:B------:R4:W-:Y:S02]  /*0e10*/  STS [UR7+0x38], R4 ;  /* 0x00003804ff007988 */ /* 0x0009e40008000807 */
.L_x_34:
[----:B------:R-:W-:Y:S05]  /*0e20*/  @P2 BREAK B2 ;  /* 0x0000000000022942 */ /* 0x000fea0003800000 */
[----:B------:R-:W-:Y:S05]  /*0e30*/  @P2 BRA `(.L_x_36) ;  /* 0x00000000000c2947 */ /* 0x000fea0003800000 */
[----:B------:R1:W-:Y:S02]  /*0e40*/  STS [UR7+0x20], R6 ;  /* 0x00002006ff007988 */ /* 0x0003e40008000807 */
.L_x_35:
[----:B------:R-:W-:Y:S05]  /*0e50*/  BSYNC B2 ;  /* 0x0000000000027941 */ /* 0x000fea0003800000 */
.L_x_33:
[----:B------:R1:W-:Y:S02]  /*0e60*/  @!P2 STS [UR7+0x24], R3 ;  /* 0x00002403ff00a988 */ /* 0x0003e40008000807 */
.L_x_36:
[----:B------:R-:W-:Y:S05]  /*0e70*/  BSYNC B3 ;  /* 0x0000000000037941 */ /* 0x000fea0003800000 */
.L_x_32:
[----:B------:R-:W-:Y:S05]  /*0e80*/  WARPSYNC.ALL ;  /* 0x0000000000007948 */ /* 0x000fea0003800000 */
[----:B------:R-:W-:Y:S04]  /*0e90*/  BSSY B3, `(.L_x_37) ;  /* 0x000000e000037945 */ /* 0x000fe80003800000 */
[----:B------:R-:W-:Y:S05]  /*0ea0*/  @P2 BRA `(.L_x_38) ;  /* 0x0000000000302947 */ /* 0x000fea0003800000 */
[----:B-1-34-:R-:W1:Y:S01]  /*0eb0*/  LDS R4, [UR7+0x34] ;  /* 0x00003407ff047984 */ /* 0x01ae620008000800 */
[----:B------:R-:W3:Y:S03]  /*0ec0*/  LDC.64 R8, c[0x0][0x248] ;  /* 0x00009200ff087b82 */ /* 0x000ee60000000a00 */
[----:B------:R-:W4:Y:S01]  /*0ed0*/  LDS R3, [UR7+0x1c] ;  /* 0x00001c07ff037984 */ /* 0x000f220008000800 */
[C---:B---3--:R-:W-:Y:S01]  /*0ee0*/  SHF.L.U64.HI R6, R8.reuse, 0x1, R9 ;  /* 0x0000000108067819 */ /* 0x048fe20000010209 */
[----:B------:R-:W-:-:S03]  /*0ef0*/  IMAD.SHL.U32 R5, R8, 0x2, RZ ;  /* 0x0000000208057824 */ /* 0x000fc600078e00ff */
[--C-:B------:R-:W-:Y:S02]  /*0f00*/  SHF.R.U32.HI R8, RZ, 0x4, R6.reuse ;  /* 0x00000004ff087819 */ /* 0x100fe40000011606 */
[----:B------:R-:W-:-:S05]  /*0f10*/  SHF.R.U64 R5, R5, 0x4, R6 ;  /* 0x0000000405057819 */ /* 0x000fca0000001206 */
[----:B------:R3:W-:Y:S01]  /*0f20*/  STS [UR7+0xc], R5 ;  /* 0x00000c05ff007988 */ /* 0x0007e20008000807 */
[----:B-1----:R-:W-:Y:S02]  /*0f30*/  LOP3.LUT R4, R4, 0x7, RZ, 0xb8, !PT ;  /* 0x0000000704047812 */ /* 0x002fe400078eb8ff */
[----:B----4-:R-:W-:-:S03]  /*0f40*/  LOP3.LUT R3, R3, 0xf, R8, 0xb8, !PT ;  /* 0x0000000f03037812 */ /* 0x010fc600078eb808 */
[----:B------:R3:W-:Y:S04]  /*0f50*/  STS [UR7+0x34], R4 ;  /* 0x00003404ff007988 */ /* 0x0007e80008000807 */
[----:B------:R3:W-:Y:S02]  /*0f60*/  STS [UR7+0x1c], R3 ;  /* 0x00001c03ff007988 */ /* 0x0007e40008000807 */
.L_x_38:
[----:B------:R-:W-:Y:S05]  /*0f70*/  BSYNC B3 ;  /* 0x0000000000037941 */ /* 0x000fea0003800000 */
.L_x_37:
[----:B------:R-:W-:Y:S04]  /*0f80*/  BSSY B3, `(.L_x_39) ;  /* 0x000001a000037945 */ /* 0x000fe80003800000 */
[----:B------:R-:W-:Y:S04]  /*0f90*/  BSSY B4, `(.L_x_40) ;  /* 0x0000015000047945 */ /* 0x000fe80003800000 */
[----:B------:R-:W-:Y:S05]  /*0fa0*/  @P2 BRA `(.L_x_41) ;  /* 0x0000000000202947 */ /* 0x000fea0003800000 */
[----:B-1-3--:R-:W1:Y:S02]  /*0fb0*/  LDS R3, [UR7+0x34] ;  /* 0x00003407ff037984 */ /* 0x00ae640008000800 */
[----:B-1----:R-:W-:-:S05]  /*0fc0*/  LOP3.LUT R3, R3, 0x38, RZ, 0xb8, !PT ;  /* 0x0000003803037812 */ /* 0x002fca00078eb8ff */
[----:B------:R1:W-:Y:S01]  /*0fd0*/  STS [UR7+0x34], R3 ;  /* 0x00003403ff007988 */ /* 0x0003e20008000807 */
[----:B------:R-:W-:Y:S05]  /*0fe0*/  @P2 BRA `(.L_x_42) ;  /* 0x0000000000202947 */ /* 0x000fea0003800000 */
[----:B-1----:R-:W1:Y:S01]  /*0ff0*/  LDS R3, [UR7+0x8] ;  /* 0x00000807ff037984 */ /* 0x002e620008000800 */
[----:B----4-:R-:W-:-:S05]  /*1000*/  IMAD.MOV.U32 R4, RZ, RZ, 0x780 ;  /* 0x00000780ff047424 */ /* 0x010fca00078e00ff */
[----:B-1----:R-:W-:-:S05]  /*1010*/  LOP3.LUT R3, R3, 0x300, R4, 0xd8, !PT ;  /* 0x0000030003037812 */ /* 0x002fca00078ed804 */
[----:B------:R1:W-:Y:S02]  /*1020*/  STS [UR7+0x8], R3 ;  /* 0x00000803ff007988 */ /* 0x0003e40008000807 */
.L_x_41:
[----:B------:R-:W-:Y:S05]  /*1030*/  @P2 BRA `(.L_x_43) ;  /* 0x0000000000282947 */ /* 0x000fea0003800000 */
[----:B-1-3--:R-:W1:Y:S02]  /*1040*/  LDS R3, [UR7+0x8] ;  /* 0x00000807ff037984 */ /* 0x00ae640008000800 */
[----:B-1----:R-:W-:-:S05]  /*1050*/  LOP3.LUT R3, R3, 0x1800, RZ, 0xb8, !PT ;  /* 0x0000180003037812 */ /* 0x002fca00078eb8ff */
[----:B------:R3:W-:Y:S02]  /*1060*/  STS [UR7+0x8], R3 ;  /* 0x00000803ff007988 */ /* 0x0007e40008000807 */
.L_x_42:
[----:B------:R-:W-:Y:S05]  /*1070*/  @P2 BREAK B4 ;  /* 0x0000000000042942 */ /* 0x000fea0003800000 */
[----:B------:R-:W-:Y:S05]  /*1080*/  @P2 BRA `(.L_x_44) ;  /* 0x0000000000242947 */ /* 0x000fea0003800000 */
[----:B-1-3--:R-:W1:Y:S01]  /*1090*/  LDS R3, [UR7+0x8] ;  /* 0x00000807ff037984 */ /* 0x00ae620008000800 */
[----:B----4-:R-:W-:-:S05]  /*10a0*/  IMAD.MOV.U32 R4, RZ, RZ, 0x6000 ;  /* 0x00006000ff047424 */ /* 0x010fca00078e00ff */
[----:B-1----:R-:W-:-:S04]  /*10b0*/  LOP3.LUT R3, R3, 0x6000, R4, 0xd8, !PT ;  /* 0x0000600003037812 */ /* 0x002fc800078ed804 */
[----:B------:R-:W-:-:S05]  /*10c0*/  LOP3.LUT R3, R3, 0x400000, RZ, 0xb8, !PT ;  /* 0x0040000003037812 */ /* 0x000fca00078eb8ff */
[----:B------:R1:W-:Y:S02]  /*10d0*/  STS [UR7+0x8], R3 ;  /* 0x00000803ff007988 */ /* 0x0003e40008000807 */
.L_x_43:
[----:B------:R-:W-:Y:S05]  /*10e0*/  BSYNC B4 ;  /* 0x0000000000047941 */ /* 0x000fea0003800000 */
.L_x_40:
[----:B-1-3--:R-:W1:Y:S02]  /*10f0*/  @!P2 LDS R3, [UR7+0x8] ;  /* 0x00000807ff03a984 */ /* 0x00ae640008000800 */
[----:B-1----:R-:W-:-:S05]  /*1100*/  @!P2 LOP3.LUT R3, R3, 0x8000, RZ, 0xb8, !PT ;  /* 0x000080000303a812 */ /* 0x002fca00078eb8ff */
[----:B------:R1:W-:Y:S02]  /*1110*/  @!P2 STS [UR7+0x8], R3 ;  /* 0x00000803ff00a988 */ /* 0x0003e40008000807 */
.L_x_44:
[----:B------:R-:W-:Y:S05]  /*1120*/  BSYNC B3 ;  /* 0x0000000000037941 */ /* 0x000fea0003800000 */
.L_x_39:
[----:B------:R-:W-:Y:S05]  /*1130*/  WARPSYNC.ALL ;  /* 0x0000000000007948 */ /* 0x000fea0003800000 */
[----:B------:R-:W-:Y:S01]  /*1140*/  UIADD3 UR4, UR4, 0x100, URZ ;  /* 0x0000010004047890 */ /* 0x000fe2000fffe03f */
[----:B------:R-:W-:Y:S01]  /*1150*/  ISETP.GE.AND P1, PT, R10, 0x1, PT ;  /* 0x000000010a00780c */ /* 0x000fe20003f26270 */
[----:B------:R-:W-:Y:S01]  /*1160*/  IMAD.MOV.U32 R24, RZ, RZ, RZ ;  /* 0x000000ffff187224 */ /* 0x000fe200078e00ff */
[----:B------:R-:W-:Y:S01]  /*1170*/  SHF.R.U32.HI R8, RZ, 0x5, R0 ;  /* 0x00000005ff087819 */ /* 0x000fe20000011600 */
[----:B------:R-:W-:-:S04]  /*1180*/  UIADD3 UR20, UP0, UR4, UR20, URZ ;  /* 0x0000001404147290 */ /* 0x000fc8000ff1e03f */
[----:B------:R-:W-:Y:S01]  /*1190*/  ULEA.HI.X.SX32 UR21, UR4, UR21, 0x1, UP0 ;  /* 0x0000001504157291 */ /* 0x000fe200080f0e3f */
[----:B------:R-:W-:Y:S11]  /*11a0*/  @P0 BRA `(.L_x_45) ;  /* 0x0000000000280947 */ /* 0x000ff60003800000 */
[----:B-1-3--:R-:W1:Y:S01]  /*11b0*/  S2R R3, SR_LANEID ;  /* 0x0000000000037919 */ /* 0x00ae620000000000 */
[----:B------:R-:W-:Y:S05]  /*11c0*/  WARPSYNC.ALL ;  /* 0x0000000000007948 */ /* 0x000fea0003800000 */
[----:B-1----:R-:W-:-:S05]  /*11d0*/  IMAD.SHL.U32 R6, R3, 0x4, RZ ;  /* 0x0000000403067824 */ /* 0x002fca00078e00ff */
[----:B------:R-:W1:Y:S01]  /*11e0*/  LDS R3, [R6+UR7] ;  /* 0x0000000706037984 */ /* 0x000e620008000800 */
[----:B----4-:R-:W-:-:S05]  /*11f0*/  IADD3 R4, P3, R6, UR20, RZ ;  /* 0x0000001406047c10 */ /* 0x010fca000ff7e0ff */
[----:B------:R-:W-:-:S05]  /*1200*/  IMAD.X R5, RZ, RZ, UR21, P3 ;  /* 0x00000015ff057e24 */ /* 0x000fca00098e06ff */
[----:B-1----:R1:W3:Y:S01]  /*1210*/  ATOMG.E.EXCH.STRONG.GPU PT, RZ, [R4], R3 ;  /* 0x0000000304ff73a8 */ /* 0x0022e200041ee100 */
[----:B------:R-:W-:-:S04]  /*1220*/  DEPBAR {5,4,3,2,1,0} ;  /* 0x0000003f0000791a */ /* 0x000fc80000000000 */
[----:B------:R1:W-:Y:S01]  /*1230*/  UTMACCTL.IV [UR20] ;  /* 0x00000000140079b9 */ /* 0x0003e20008000000 */
[----:B------:R-:W-:Y:S01]  /*1240*/  NOP ;  /* 0x0000000000007918 */ /* 0x000fe20000000000 */
.L_x_45:
[----:B------:R-:W-:Y:S05]  /*1250*/  @P0 BRA `(.L_x_46) ;  /* 0x00000000000c0947 */ /* 0x000fea0003800000 */
[----:B------:R0:W-:Y:S01]  /*1260*/  UTMACMDFLUSH ;  /* 0x00000000000079b7 */ /* 0x0001e20000000000 */
[----:B------:R-:W-:Y:S05]  /*1270*/  @P0 BRA `(.L_x_46) ;  /* 0x0000000000040947 */ /* 0x000fea0003800000 */
[----:B------:R-:W-:-:S04]  /*1280*/  DEPBAR.LE SB0, 0x0 ;  /* 0x000080000000791a */ /* 0x000fc80000000000 */
.L_x_46:
[----:B------:R-:W-:Y:S05]  /*1290*/  WARPSYNC.ALL ;  /* 0x0000000000007948 */ /* 0x000fea0003800000 */
[----:B---3--:R-:W-:Y:S01]  /*12a0*/  BAR.SYNC.DEFER_BLOCKING 0x0 ;  /* 0x0000000000007b1d */ /* 0x008fe20000010000 */
[----:B------:R-:W-:Y:S01]  /*12b0*/  R2UR UR22, R8 ;  /* 0x00000000081672ca */ /* 0x000fe200000e0000 */
[----:B------:R-:W-:Y:S01]  /*12c0*/  USHF.L.U32 UR23, UR28, 0x7, URZ ;  /* 0x000000071c177899 */ /* 0x000fe2000800063f */
[----:B------:R-:W-:Y:S01]  /*12d0*/  IMAD.MOV.U32 R25, RZ, RZ, RZ ;  /* 0x000000ffff197224 */ /* 0x000fe200078e00ff */
[----:B------:R-:W-:Y:S02]  /*12e0*/  CS2R R26, SRZ ;  /* 0x00000000001a7805 */ /* 0x000fe4000001ff00 */
[----:B------:R-:W-:Y:S01]  /*12f0*/  CS2R R28, SRZ ;  /* 0x00000000001c7805 */ /* 0x000fe2000001ff00 */
[----:B------:R-:W-:Y:S01]  /*1300*/  VOTEU.ALL UP0, P2 ;  /* 0x00000000003f7886 */ /* 0x000fe20001000000 */
[----:B------:R-:W-:Y:S01]  /*1310*/  UMOV UR4, 0x1 ;  /* 0x0000000100047882 */ /* 0x000fe20000000000 */
[----:B------:R-:W-:Y:S01]  /*1320*/  VOTEU.ALL UP1, P2 ;  /* 0x00000000003f7886 */ /* 0x000fe20001020000 */
[----:B------:R-:W-:Y:S01]  /*1330*/  VOTEU.ALL UP2, P2 ;  /* 0x00000000003f7886 */ /* 0x000fe20001040000 */
[----:B------:R-:W-:Y:S01]  /*1340*/  CS2R R30, SRZ ;  /* 0x00000000001e7805 */ /* 0x000fe2000001ff00 */
[----:B------:R-:W-:-:S04]  /*1350*/  @!UP0 UIADD3 UR8, -UR4, 0x100000, URZ ;  /* 0x0010000004088890 */ /* 0x000fc8000fffe13f */
[----:B------:R-:W-:Y:S02]  /*1360*/  @!UP0 USHF.L.U32 UR9, UR8, 0xb, URZ ;  /* 0x0000000b08098899 */ /* 0x000fe4000800063f */
[----:B------:R-:W-:Y:S01]  /*1370*/  @!UP0 USHF.L.U32 UR8, UR8, 0x1, URZ ;  /* 0x0000000108088899 */ /* 0x000fe2000800063f */
        /* <DEDUP_REMOVED lines=9> */
[----:B------:R-:W-:Y:S01]  /*1410*/  VOTEU.ALL UP0, P2 ;  /* 0x00000000003f7886 */ /* 0x000fe20001000000 */
[----:B------:R-:W-:Y:S02]  /*1420*/  CS2R R38, SRZ ;  /* 0x0000000000267805 */ /* 0x000fe4000001ff00 */
[----:B------:R-:W-:Y:S02]  /*1430*/  CS2R R40, SRZ ;  /* 0x0000000000287805 */ /* 0x000fe4000001ff00 */
[----:B------:R-:W-:Y:S02]  /*1440*/  CS2R R42, SRZ ;  /* 0x00000000002a7805 */ /* 0x000fe4000001ff00 */
[----:B------:R-:W-:-:S02]  /*1450*/  CS2R R44, SRZ ;  /* 0x00000000002c7805 */ /* 0x000fc4000001ff00 */
[----:B------:R-:W-:Y:S02]  /*1460*/  CS2R R46, SRZ ;  /* 0x00000000002e7805 */ /* 0x000fe4000001ff00 */
[----:B------:R-:W-:Y:S01]  /*1470*/  CS2R R48, SRZ ;  /* 0x0000000000307805 */ /* 0x000fe2000001ff00 */
[----:B------:R-:W3:Y:S02]  /*1480*/  FENCE.VIEW.ASYNC.S ;  /* 0x00000000000073c6 */ /* 0x000ee40000000000 */
[----:B---3--:R-:W3:Y:S02]  /*1490*/  @!UP0 SYNCS.EXCH.64 URZ, [UR7+0x12000], UR8 ;  /* 0x01200008073f85b2 */ /* 0x008ee40008000100 */
[----:B---3--:R-:W-:Y:S01]  /*14a0*/  BAR.SYNC.DEFER_BLOCKING 0x0 ;  /* 0x0000000000007b1d */ /* 0x008fe20000010000 */
[----:B------:R-:W-:Y:S02]  /*14b0*/  CS2R R50, SRZ ;  /* 0x0000000000327805 */ /* 0x000fe4000001ff00 */
[----:B------:R-:W-:-:S02]  /*14c0*/  CS2R R52, SRZ ;  /* 0x0000000000347805 */ /* 0x000fc4000001ff00 */
[----:B------:R-:W-:Y:S02]  /*14d0*/  CS2R R54, SRZ ;  /* 0x0000000000367805 */ /* 0x000fe4000001ff00 */
[----:B------:R-:W-:Y:S02]  /*14e0*/  CS2R R56, SRZ ;  /* 0x0000000000387805 */ /* 0x000fe4000001ff00 */
[----:B------:R-:W-:Y:S02]  /*14f0*/  CS2R R58, SRZ ;  /* 0x00000000003a7805 */ /* 0x000fe4000001ff00 */
[----:B------:R-:W-:Y:S02]  /*1500*/  CS2R R60, SRZ ;  /* 0x00000000003c7805 */ /* 0x000fe4000001ff00 */
        /* <DEDUP_REMOVED lines=12> */
[----:B------:R-:W-:Y:S01]  /*15d0*/  CS2R R86, SRZ ;  /* 0x0000000000567805 */ /* 0x000fe2000001ff00 */
[----:B------:R3:W4:Y:S02]  /*15e0*/  @!UP1 SYNCS.EXCH.64 URZ, [UR7+0x12008], UR10 ;  /* 0x0120080a073f95b2 */ /* 0x0007240008000100 */
[----:B----4-:R-:W-:Y:S01]  /*15f0*/  BAR.SYNC.DEFER_BLOCKING 0x0 ;  /* 0x0000000000007b1d */ /* 0x010fe20000010000 */
[----:B---3--:R-:W-:-:S05]  /*1600*/  USHF.L.U32 UR11, UR29, 0x6, URZ ;  /* 0x000000061d0b7899 */ /* 0x008fca000800063f */
[----:B------:R3:W4:Y:S01]  /*1610*/  @!UP2 SYNCS.EXCH.64 URZ, [UR7+0x12010], UR4 ;  /* 0x01201004073fa5b2 */ /* 0x0007220008000100 */
[----:B------:R-:W-:Y:S06]  /*1620*/  @!P1 BRA `(.L_x_47) ;  /* 0x0000000400949947 */ /* 0x000fec0003800000 */
        /* <DEDUP_REMOVED lines=31> */
[----:B------:R-:W-:Y:S01]  /*1820*/  CS2R R86, SRZ ;  /* 0x0000000000567805 */ /* 0x000fe2000001ff00 */
[----:B---3--:R-:W-:Y:S01]  /*1830*/  UMOV UR4, URZ ;  /* 0x0000003f00047c82 */ /* 0x008fe20008000000 */
[----:B------:R-:W-:-:S05]  /*1840*/  UMOV UR10, URZ ;  /* 0x0000003f000a7c82 */ /* 0x000fca0008000000 */
.L_x_49:
[----:B----4-:R-:W-:Y:S01]  /*1850*/  BAR.SYNC.DEFER_BLOCKING 0x0 ;  /* 0x0000000000007b1d */ /* 0x010fe20000010000 */
[----:B------:R-:W-:Y:S01]  /*1860*/  ULEA UR6, UR4, UR7, 0x3 ;  /* 0x0000000704067291 */ /* 0x000fe2000f8e183f */
[----:B-1----:R-:W-:Y:S01]  /*1870*/  @!P2 IMAD.MOV.U32 R3, RZ, RZ, 0x6000 ;  /* 0x00006000ff03a424 */ /* 0x002fe200078e00ff */
[----:B------:R-:W-:Y:S01]  /*1880*/  ELECT P0, URZ, PT ;  /* 0x00000000003f782f */ /* 0x000fe20003800000 */
[----:B------:R-:W-:-:S03]  /*1890*/  ULEA UR8, UR4, UR7, 0xd ;  /* 0x0000000704087291 */ /* 0x000fc6000f8e683f */
[----:B------:R-:W-:Y:S02]  /*18a0*/  ISETP.LT.U32.AND P0, PT, R2, 0x20, P0 ;  /* 0x000000200200780c */ /* 0x000fe40000701070 */
[----:B------:R-:W-:Y:S01]  /*18b0*/  ELECT P1, URZ, PT ;  /* 0x00000000003f782f */ /* 0x000fe20003820000 */
[----:B------:R-:W-:-:S03]  /*18c0*/  UIADD3 UR8, UR8, 0xc000, URZ ;  /* 0x0000c00008087890 */ /* 0x000fc6000fffe03f */
[----:B------:R-:W-:Y:S01]  /*18d0*/  ISETP.LT.U32.AND P1, PT, R2, 0x40, P1 ;  /* 0x000000400200780c */ /* 0x000fe20000f21070 */
[----:B------:R-:W-:Y:S02]  /*18e0*/  ULEA UR5, UR4, UR7, 0xe ;  /* 0x0000000704057291 */ /* 0x000fe4000f8e703f */
[----:B------:R-:W-:Y:S01]  /*18f0*/  ULOP3.LUT UR26, UR22, 0x1, URZ, 0xc0, !UPT ;  /* 0x00000001161a7892 */ /* 0x000fe2000f8ec03f */
[----:B------:R-:W-:-:S03]  /*1900*/  UMOV UR27, UR10 ;  /* 0x0000000a001b7c82 */ /* 0x000fc60008000000 */
[----:B------:R-:W-:Y:S01]  /*1910*/  ULEA UR24, UR26, UR5, 0xd ;  /* 0x000000051a187291 */ /* 0x000fe2000f8e683f */
[----:B------:R-:W-:Y:S01]  /*1920*/  VOTEU.ANY UP0, P0 ;  /* 0x00000000003f7886 */ /* 0x000fe20000000100 */
[----:B------:R-:W-:Y:S01]  /*1930*/  VOTEU.ANY UP2, P0 ;  /* 0x00000000003f7886 */ /* 0x000fe20000040100 */
[----:B------:R-:W-:Y:S01]  /*1940*/  ULEA UR26, UR26, UR23, 0x6 ;  /* 0x000000171a1a7291 */ /* 0x000fe2000f8e303f */
[----:B------:R1:W-:Y:S02]  /*1950*/  @!P2 SYNCS.ARRIVE.TRANS64 RZ, [UR6+0x12000], R3 ;  /* 0x01200003ffffa9a7 */ /* 0x0003e40008000006 */
[----:B------:R-:W-:Y:S01]  /*1960*/  VOTEU.ANY UP1, P1 ;  /* 0x00000000003f7886 */ /* 0x000fe20000820100 */
[----:B------:R-:W-:Y:S01]  /*1970*/  @UP0 UIADD3 UR9, UR6, 0x12000, URZ ;  /* 0x0001200006090890 */ /* 0x000fe2000fffe03f */
[----:B------:R-:W-:Y:S01]  /*1980*/  @UP0 UMOV UR12, UR16 ;  /* 0x00000010000c0c82 */ /* 0x000fe20008000000 */
[----:B------:R-:W-:Y:S01]  /*1990*/  @UP0 UMOV UR13, UR17 ;  /* 0x00000011000d0c82 */ /* 0x000fe20008000000 */
[----:B------:R-:W-:Y:S01]  /*19a0*/  BAR.SYNC.DEFER_BLOCKING 0x0 ;  /* 0x0000000000007b1d */ /* 0x000fe20000010000 */
[----:B------:R-:W-:Y:S01]  /*19b0*/  @UP1 UIADD3 UR25, UR6, 0x12000, URZ ;  /* 0x0001200006191890 */ /* 0x000fe2000fffe03f */
[----:B-1----:R-:W-:-:S04]  /*19c0*/  SHF.L.U32 R3, R7, 0x1f, RZ ;  /* 0x0000001f07037819 */ /* 0x002fc800000006ff */
[----:B------:R-:W-:Y:S01]  /*19d0*/  VOTEU.ANY UP3, P1 ;  /* 0x00000000003f7886 */ /* 0x000fe20000860100 */
[----:B------:R-:W-:Y:S01]  /*19e0*/  @UP1 UMOV UR14, UR18 ;  /* 0x00000012000e1c82 */ /* 0x000fe20008000000 */
[----:B------:R-:W-:Y:S01]  /*19f0*/  @UP1 UMOV UR15, UR19 ;  /* 0x00000013000f1c82 */ /* 0x000fe20008000000 */
[----:B------:R1:W-:Y:S01]  /*1a00*/  @UP2 UTMALDG.2D [UR8], [UR12] ;  /* 0x000000080c0025b4 */ /* 0x0003e20008008000 */
[----:B------:R3:W-:Y:S06]  /*1a10*/  MEMBAR.ALL.CTA ;  /* 0x0000000000007992 */ /* 0x0007ec0000008000 */
[----:B---3--:R-:W3:Y:S02]  /*1a20*/  FENCE.VIEW.ASYNC.S ;  /* 0x00000000000073c6 */ /* 0x008ee40000000000 */
[----:B---3--:R-:W-:Y:S06]  /*1a30*/  BAR.SYNC.DEFER_BLOCKING 0x0 ;  /* 0x0000000000007b1d */ /* 0x008fec0000010000 */
[----:B------:R1:W-:Y:S02]  /*1a40*/  @UP3 UTMALDG.2D [UR24], [UR14] ;  /* 0x000000180e0035b4 */ /* 0x0003e40008008000 */
[----:B------:R-:W-:Y:S06]  /*1a50*/  BAR.SYNC.DEFER_BLOCKING 0x0 ;  /* 0x0000000000007b1d */ /* 0x000fec0000010000 */
[----:B------:R-:W3:Y:S02]  /*1a60*/  SYNCS.PHASECHK.TRANS64.TRYWAIT P0, [UR6+0x12000], R3 ;  /* 0x01200003ff0075a7 */ /* 0x000ee40008000146 */
[----:B-1-3--:R-:W-:Y:S05]  /*1a70*/  @!P0 BRA `(.L_x_48) ;  /* 0x0000000400bc8947 */ /* 0x00afea0003800000 */
.L_x_50:
[----:B------:R-:W-:Y:S01]  /*1a80*/  USHF.R.U32.HI UR6, URZ, 0x4, UR5 ;  /* 0x000000043f067899 */ /* 0x000fe20008011605 */
[----:B------:R-:W-:Y:S02]  /*1a90*/  WARPGROUP.DEPBAR.LE gsb0, 0x0 ;  /* 0x00008000000079c5 */ /* 0x000fe40000010000 */
[----:B------:R-:W-:Y:S01]  /*1aa0*/  USHF.R.U32.HI UR12, URZ, 0x4, UR8 ;  /* 0x000000043f0c7899 */ /* 0x000fe20008011608 */
[----:B------:R-:W-:Y:S01]  /*1ab0*/  WARPGROUP.ARRIVE ;  /* 0x00000000000079c5 */ /* 0x000fe20000000000 */
[----:B------:R-:W-:Y:S01]  /*1ac0*/  USGXT.U32 UR6, UR6, 0xe ;  /* 0x0000000e0606789a */ /* 0x000fe20008000000 */
[----:B------:R-:W1:Y:S01]  /*1ad0*/  LDC R3, c[0x0][0x230] ;  /* 0x00008c00ff037b82 */ /* 0x000e620000000800 */
[----:B------:R-:W-:Y:S02]  /*1ae0*/  USGXT.U32 UR12, UR12, 0xe ;  /* 0x0000000e0c0c789a */ /* 0x000fe40008000000 */
[----:B------:R-:W-:Y:S01]  /*1af0*/  ULOP3.LUT UR14, UR6, 0x2000000, URZ, 0xfc, !UPT ;  /* 0x02000000060e7892 */ /* 0x000fe2000f8efc3f */
[----:B------:R-:W-:Y:S01]  /*1b00*/  UMOV UR13, 0x40000040 ;  /* 0x40000040000d7882 */ /* 0x000fe20000000000 */
[----:B------:R-:W-:Y:S01]  /*1b10*/  UMOV UR15, 0x40000040 ;  /* 0x40000040000f7882 */ /* 0x000fe20000000000 */
[----:B------:R-:W-:Y:S01]  /*1b20*/  UMOV UR5, URZ ;  /* 0x0000003f00057c82 */ /* 0x000fe20008000000 */
[----:B------:R-:W-:-:S02]  /*1b30*/  UIADD3 UR10, UR10, 0x40, URZ ;  /* 0x000000400a0a7890 */ /* 0x000fc4000fffe03f */
[----:B------:R-:W-:-:S03]  /*1b40*/  UIADD3 UR4, UR4, 0x1, URZ ;  /* 0x0000000104047890 */ /* 0x000fc6000fffe03f */
[----:B------:R-:W-:Y:S01]  /*1b50*/  HGMMA.64x128x16.F32 R24, gdesc[UR12].tnspB, R24 ;  /* 0x41e000000c1879f0 */ /* 0x000fe20008700818 */
[----:B------:R-:W-:Y:S02]  /*1b60*/  UIADD3 UR14, UP1, UR6, 0x2000080, URZ ;  /* 0x02000080060e7890 */ /* 0x000fe4000ff3e03f */
[----:B------:R-:W-:Y:S01]  /*1b70*/  UIADD3 UR12, UP0, UR12, 0x2, URZ ;  /* 0x000000020c0c7890 */ /* 0x000fe2000ff1e03f */
[----:B------:R-:W-:Y:S02]  /*1b80*/  UMOV UR6, URZ ;  /* 0x0000003f00067c82 */ /* 0x000fe40008000000 */
[----:B------:R-:W-:Y:S02]  /*1b90*/  UIADD3.X UR15, UR6, 0x40000040, URZ, UP1, !UPT ;  /* 0x40000040060f7890 */ /* 0x000fe40008ffe43f */
[----:B------:R-:W-:Y:S02]  /*1ba0*/  UIADD3.X UR13, UR5, 0x40000040, URZ, UP0, !UPT ;  /* 0x40000040050d7890 */ /* 0x000fe400087fe43f */
[----:B------:R-:W-:Y:S01]  /*1bb0*/  UIADD3.64 UR26, UR14, 0x80, URZ ;  /* 0x000000800e1a7897 */ /* 0x000fe2000fffe03f */
[----:B-1----:R-:W-:Y:S01]  /*1bc0*/  ISETP.LE.AND P0, PT, R3, UR10, PT ;  /* 0x0000000a03007c0c */ /* 0x002fe2000bf03270 */
[----:B------:R-:W-:-:S02]  /*1bd0*/  UIADD3.64 UR24, UR12, 0x2, URZ ;  /* 0x000000020c187897 */ /* 0x000fc4000fffe03f */
[----:B------:R-:W-:-:S04]  /*1be0*/  UISETP.NE.U32.AND UP0, UPT, UR4, 0x3, UPT ;  /* 0x000000030400788c */ /* 0x000fc8000bf05070 */
[----:B------:R-:W-:Y:S02]  /*1bf0*/  USEL UR5, URZ, 0x1, UP0 ;  /* 0x000000013f057887 */ /* 0x000fe40008000000 */
[----:B------:R-:W-:-:S04]  /*1c00*/  USEL UR4, UR4, URZ, UP0 ;  /* 0x0000003f04047287 */ /* 0x000fc80008000000 */
[----:B------:R-:W-:Y:S01]  /*1c10*/  LOP3.LUT R7, R7, UR5, RZ, 0x3c, !PT ;  /* 0x0000000507077c12 */ /* 0x000fe2000f8e3cff */
[----:B------:R-:W-:Y:S01]  /*1c20*/  HGMMA.64x128x16.F32 R24, gdesc[UR12].tnspB, R24 ;  /* 0x41e000000c1879f0 */ /* 0x000fe20008700818 */
[----:B------:R-:W-:Y:S02]  /*1c30*/  UIADD3.64 UR14, UR14, 0x100, URZ ;  /* 0x000001000e0e7897 */ /* 0x000fe4000fffe03f */
[----:B------:R-:W-:-:S09]  /*1c40*/  UIADD3.64 UR12, UR12, 0x4, URZ ;  /* 0x000000040c0c7897 */ /* 0x000fd2000fffe03f */
[----:B------:R-:W-:-:S12]  /*1c50*/  HGMMA.64x128x16.F32 R24, gdesc[UR24].tnspB, R24 ;  /* 0x41e00000181879f0 */ /* 0x000fd80008700818 */
[----:B------:R-:W-:Y:S01]  /*1c60*/  HGMMA.64x128x16.F32 R24, gdesc[UR12].tnspB, R24, gsb0 ;  /* 0x41e000000c1879f0 */ /* 0x000fe20008000818 */
[----:B------:R-:W-:Y:S05]  /*1c70*/  @!P0 BRA `(.L_x_49) ;  /* 0xfffffff800f48947 */ /* 0x000fea000383ffff */
.L_x_47:
[----:B------:R-:W-:Y:S02]  /*1c80*/  WARPGROUP.DEPBAR.LE gsb0, 0x0 ;  /* 0x00008000000079c5 */ /* 0x000fe40000010000 */
[----:B----4-:R-:W-:Y:S01]  /*1c90*/  BAR.SYNC.DEFER_BLOCKING 0x0 ;  /* 0x0000000000007b1d */ /* 0x010fe20000010000 */
[C---:B-1----:R-:W-:Y:S01]  /*1ca0*/  IMAD.SHL.U32 R3, R0.reuse, 0x80, RZ ;  /* 0x0000008000037824 */ /* 0x042fe200078e00ff */
[----:B------:R-:W-:Y:S01]  /*1cb0*/  ELECT P0, URZ, PT ;  /* 0x00000000003f782f */ /* 0x000fe20003800000 */
[----:B------:R-:W-:Y:S01]  /*1cc0*/  IMAD.SHL.U32 R4, R0, 0x10, RZ ;  /* 0x0000001000047824 */ /* 0x000fe200078e00ff */
[----:B------:R-:W-:Y:S01]  /*1cd0*/  F2FP.F16.F32.PACK_AB R24, R25, R24 ;  /* 0x000000181918723e */ /* 0x000fe200000000ff */
[----:B------:R-:W-:Y:S01]  /*1ce0*/  ULOP3.LUT UR22, UR22, 0x1, URZ, 0xc0, !UPT ;  /* 0x0000000116167892 */ /* 0x000fe2000f8ec03f */
[----:B------:R-:W-:Y:S01]  /*1cf0*/  LOP3.LUT R3, R3, 0x780, RZ, 0xc0, !PT ;  /* 0x0000078003037812 */ /* 0x000fe200078ec0ff */
[----:B------:R-:W-:Y:S01]  /*1d00*/  UMOV UR10, UR11 ;  /* 0x0000000b000a7c82 */ /* 0x000fe20008000000 */
[----:B------:R-:W-:Y:S01]  /*1d10*/  F2FP.F16.F32.PACK_AB R25, R27, R26 ;  /* 0x0000001a1b19723e */ /* 0x000fe200000000ff */
[----:B------:R-:W-:Y:S01]  /*1d20*/  ULEA UR8, UR22, UR7, 0xd ;  /* 0x0000000716087291 */ /* 0x000fe2000f8e683f */
[----:B------:R-:W-:Y:S01]  /*1d30*/  LOP3.LUT R3, R3, 0x70, R4, 0xf8, !PT ;  /* 0x0000007003037812 */ /* 0x000fe200078ef804 */
[----:B------:R-:W-:Y:S01]  /*1d40*/  ULEA UR9, UR22, UR23, 0x6 ;  /* 0x0000001716097291 */ /* 0x000fe2000f8e303f */
[----:B------:R-:W-:-:S02]  /*1d50*/  F2FP.F16.F32.PACK_AB R56, R57, R56 ;  /* 0x000000383938723e */ /* 0x000fc400000000ff */
[----:B------:R-:W-:Y:S01]  /*1d60*/  LOP3.LUT R3, R3, 0x10, R0, 0x78, !PT ;  /* 0x0000001003037812 */ /* 0x000fe200078e7800 */
[----:B------:R-:W-:Y:S01]  /*1d70*/  IMAD.SHL.U32 R0, R0, 0x40, RZ ;  /* 0x0000004000007824 */ /* 0x000fe200078e00ff */
[----:B------:R-:W-:Y:S02]  /*1d80*/  ISETP.LT.U32.AND P0, PT, R2, 0x40, P0 ;  /* 0x000000400200780c */ /* 0x000fe40000701070 */
[----:B------:R-:W-:Y:S02]  /*1d90*/  F2FP.F16.F32.PACK_AB R26, R29, R28 ;  /* 0x0000001c1d1a723e */ /* 0x000fe400000000ff */
[----:B------:R-:W-:Y:S02]  /*1da0*/  LOP3.LUT R0, R3, 0x1800, R0, 0xf8, !PT ;  /* 0x0000180003007812 */ /* 0x000fe400078ef800 */
[----:B------:R-:W-:Y:S01]  /*1db0*/  F2FP.F16.F32.PACK_AB R27, R31, R30 ;  /* 0x0000001e1f1b723e */ /* 0x000fe200000000ff */
[----:B------:R-:W1:Y:S02]  /*1dc0*/  @!P2 SYNCS.CCTL.IV [UR7+0x12000] ;  /* 0x01200000ff00a9b1 */ /* 0x000e640008000007 */
[----:B-1----:R-:W-:Y:S01]  /*1dd0*/  BAR.SYNC.DEFER_BLOCKING 0x0 ;  /* 0x0000000000007b1d */ /* 0x002fe20000010000 */
[C---:B------:R-:W-:Y:S01]  /*1de0*/  LOP3.LUT R3, R0.reuse, 0x20, RZ, 0x3c, !PT ;  /* 0x0000002000037812 */ /* 0x040fe200078e3cff */
[C---:B------:R-:W-:Y:S01]  /*1df0*/  VIADD R2, R0.reuse, UR7 ;  /* 0x0000000700027c36 */ /* 0x040fe20008000000 */
[----:B------:R-:W-:-:S02]  /*1e00*/  LOP3.LUT R4, R0, 0x40, RZ, 0x3c, !PT ;  /* 0x0000004000047812 */ /* 0x000fc400078e3cff */
[----:B------:R-:W-:Y:S01]  /*1e10*/  F2FP.F16.F32.PACK_AB R32, R33, R32 ;  /* 0x000000202120723e */ /* 0x000fe200000000ff */
[----:B------:R-:W-:Y:S01]  /*1e20*/  VIADD R3, R3, UR7 ;  /* 0x0000000703037c36 */ /* 0x000fe20008000000 */
[----:B------:R-:W-:Y:S01]  /*1e30*/  F2FP.F16.F32.PACK_AB R57, R59, R58 ;  /* 0x0000003a3b39723e */ /* 0x000fe200000000ff */
[----:B------:R-:W-:Y:S01]  /*1e40*/  VIADD R4, R4, UR7 ;  /* 0x0000000704047c36 */ /* 0x000fe20008000000 */
[----:B------:R-:W-:Y:S01]  /*1e50*/  F2FP.F16.F32.PACK_AB R33, R35, R34 ;  /* 0x000000222321723e */ /* 0x000fe200000000ff */
[----:B------:R-:W-:Y:S01]  /*1e60*/  VOTEU.ANY UP0, P0 ;  /* 0x00000000003f7886 */ /* 0x000fe20000000100 */
[----:B------:R-:W-:Y:S01]  /*1e70*/  F2FP.F16.F32.PACK_AB R58, R61, R60 ;  /* 0x0000003c3d3a723e */ /* 0x000fe200000000ff */
[----:B------:R-:W-:Y:S01]  /*1e80*/  VOTEU.ANY UP1, P0 ;  /* 0x00000000003f7886 */ /* 0x000fe20000020100 */
[----:B------:R-:W-:Y:S02]  /*1e90*/  F2FP.F16.F32.PACK_AB R59, R63, R62 ;  /* 0x0000003e3f3b723e */ /* 0x000fe400000000ff */
[----:B------:R-:W-:Y:S01]  /*1ea0*/  F2FP.F16.F32.PACK_AB R64, R65, R64 ;  /* 0x000000404140723e */ /* 0x000fe200000000ff */
[----:B---3--:R-:W-:Y:S01]  /*1eb0*/  @UP0 UMOV UR4, UR20 ;  /* 0x0000001400040c82 */ /* 0x008fe20008000000 */
[----:B------:R-:W-:Y:S01]  /*1ec0*/  LOP3.LUT R0, R0, 0x60, RZ, 0x3c, !PT ;  /* 0x0000006000007812 */ /* 0x000fe200078e3cff */
[----:B------:R-:W-:Y:S01]  /*1ed0*/  @UP0 UMOV UR5, UR21 ;  /* 0x0000001500050c82 */ /* 0x000fe20008000000 */
[----:B------:R-:W-:-:S02]  /*1ee0*/  F2FP.F16.F32.PACK_AB R34, R37, R36 ;  /* 0x000000242522723e */ /* 0x000fc400000000ff */
[----:B------:R-:W-:Y:S01]  /*1ef0*/  F2FP.F16.F32.PACK_AB R35, R39, R38 ;  /* 0x000000262723723e */ /* 0x000fe200000000ff */
[----:B------:R-:W-:Y:S01]  /*1f00*/  VIADD R0, R0, UR7 ;  /* 0x0000000700007c36 */ /* 0x000fe20008000000 */
[----:B------:R-:W-:Y:S01]  /*1f10*/  F2FP.F16.F32.PACK_AB R40, R41, R40 ;  /* 0x000000282928723e */ /* 0x000fe200000000ff */
[----:B------:R-:W1:Y:S02]  /*1f20*/  @!P2 SYNCS.CCTL.IV [UR7+0x12008] ;  /* 0x01200800ff00a9b1 */ /* 0x000e640008000007 */
[----:B-1----:R-:W-:Y:S01]  /*1f30*/  BAR.SYNC.DEFER_BLOCKING 0x0 ;  /* 0x0000000000007b1d */ /* 0x002fe20000010000 */
[----:B------:R-:W-:Y:S02]  /*1f40*/  F2FP.F16.F32.PACK_AB R65, R67, R66 ;  /* 0x000000424341723e */ /* 0x000fe400000000ff */
[----:B------:R-:W-:Y:S02]  /*1f50*/  F2FP.F16.F32.PACK_AB R41, R43, R42 ;  /* 0x0000002a2b29723e */ /* 0x000fe400000000ff */
[----:B------:R-:W-:-:S02]  /*1f60*/  F2FP.F16.F32.PACK_AB R66, R69, R68 ;  /* 0x000000444542723e */ /* 0x000fc400000000ff */
[----:B------:R-:W-:Y:S02]  /*1f70*/  F2FP.F16.F32.PACK_AB R67, R71, R70 ;  /* 0x000000464743723e */ /* 0x000fe400000000ff */
[----:B------:R-:W-:Y:S02]  /*1f80*/  F2FP.F16.F32.PACK_AB R72, R73, R72 ;  /* 0x000000484948723e */ /* 0x000fe400000000ff */
[----:B------:R-:W-:Y:S02]  /*1f90*/  F2FP.F16.F32.PACK_AB R42, R45, R44 ;  /* 0x0000002c2d2a723e */ /* 0x000fe400000000ff */
[----:B------:R-:W-:Y:S02]  /*1fa0*/  F2FP.F16.F32.PACK_AB R43, R47, R46 ;  /* 0x0000002e2f2b723e */ /* 0x000fe400000000ff */
[----:B------:R-:W-:Y:S02]  /*1fb0*/  F2FP.F16.F32.PACK_AB R48, R49, R48 ;  /* 0x000000303130723e */ /* 0x000fe400000000ff */
[----:B------:R-:W-:-:S02]  /*1fc0*/  F2FP.F16.F32.PACK_AB R73, R75, R74 ;  /* 0x0000004a4b49723e */ /* 0x000fc400000000ff */
[----:B------:R-:W-:Y:S02]  /*1fd0*/  F2FP.F16.F32.PACK_AB R49, R51, R50 ;  /* 0x000000323331723e */ /* 0x000fe400000000ff */
[----:B------:R-:W-:Y:S02]  /*1fe0*/  F2FP.F16.F32.PACK_AB R74, R77, R76 ;  /* 0x0000004c4d4a723e */ /* 0x000fe400000000ff */
[----:B------:R-:W-:Y:S01]  /*1ff0*/  F2FP.F16.F32.PACK_AB R75, R79, R78 ;  /* 0x0000004e4f4b723e */ /* 0x000fe200000000ff */
[----:B------:R-:W1:Y:S01]  /*2000*/  @!P2 SYNCS.CCTL.IV [UR7+0x12010] ;  /* 0x01201000ff00a9b1 */ /* 0x000e620008000007 */
[----:B------:R-:W-:Y:S01]  /*2010*/  F2FP.F16.F32.PACK_AB R80, R81, R80 ;  /* 0x000000505150723e */ /* 0x000fe200000000ff */
[----:B-1----:R-:W-:Y:S01]  /*2020*/  STSM.16.M88.4 [R2], R24 ;  /* 0x0000001802007844 */ /* 0x002fe20000000200 */
[----:B------:R-:W-:Y:S02]  /*2030*/  F2FP.F16.F32.PACK_AB R50, R53, R52 ;  /* 0x000000343532723e */ /* 0x000fe400000000ff */
[----:B------:R-:W-:Y:S01]  /*2040*/  F2FP.F16.F32.PACK_AB R51, R55, R54 ;  /* 0x000000363733723e */ /* 0x000fe200000000ff */
[----:B------:R-:W-:Y:S01]  /*2050*/  STSM.16.M88.4 [R2+0x2000], R56 ;  /* 0x0020003802007844 */ /* 0x000fe20000000200 */
[----:B------:R-:W-:-:S02]  /*2060*/  F2FP.F16.F32.PACK_AB R81, R83, R82 ;  /* 0x000000525351723e */ /* 0x000fc400000000ff */
[----:B------:R-:W-:Y:S01]  /*2070*/  F2FP.F16.F32.PACK_AB R82, R85, R84 ;  /* 0x000000545552723e */ /* 0x000fe200000000ff */
[----:B------:R-:W-:Y:S01]  /*2080*/  STSM.16.M88.4 [R3], R32 ;  /* 0x0000002003007844 */ /* 0x000fe20000000200 */
[----:B------:R-:W-:-:S03]  /*2090*/  F2FP.F16.F32.PACK_AB R83, R87, R86 ;  /* 0x000000565753723e */ /* 0x000fc600000000ff */
[----:B------:R-:W-:Y:S04]  /*20a0*/  STSM.16.M88.4 [R3+0x2000], R64 ;  /* 0x0020004003007844 */ /* 0x000fe80000000200 */
[----:B------:R-:W-:Y:S04]  /*20b0*/  STSM.16.M88.4 [R4], R40 ;  /* 0x0000002804007844 */ /* 0x000fe80000000200 */
[----:B------:R-:W-:Y:S04]  /*20c0*/  STSM.16.M88.4 [R4+0x2000], R72 ;  /* 0x0020004804007844 */ /* 0x000fe80000000200 */
[----:B------:R-:W-:Y:S04]  /*20d0*/  STSM.16.M88.4 [R0], R48 ;  /* 0x0000003000007844 */ /* 0x000fe80000000200 */
[----:B------:R-:W-:Y:S01]  /*20e0*/  STSM.16.M88.4 [R0+0x2000], R80 ;  /* 0x0020005000007844 */ /* 0x000fe20000000200 */
[----:B------:R1:W-:Y:S06]  /*20f0*/  MEMBAR.ALL.CTA ;  /* 0x0000000000007992 */ /* 0x0003ec0000008000 */
[----:B-1----:R-:W1:Y:S02]  /*2100*/  FENCE.VIEW.ASYNC.S ;  /* 0x00000000000073c6 */ /* 0x002e640000000000 */
[----:B-1----:R-:W-:Y:S06]  /*2110*/  BAR.SYNC.DEFER_BLOCKING 0x0 ;  /* 0x0000000000007b1d */ /* 0x002fec0000010000 */
[----:B------:R1:W-:Y:S01]  /*2120*/  @UP1 UTMASTG.2D [UR8], [UR4] ;  /* 0x00000008040013b5 */ /* 0x0003e20008008000 */
[----:B------:R0:W-:Y:S01]  /*2130*/  UTMACMDFLUSH ;  /* 0x00000000000079b7 */ /* 0x0001e20000000000 */
[----:B------:R-:W-:-:S04]  /*2140*/  DEPBAR.LE SB0, 0x0 ;  /* 0x000080000000791a */ /* 0x000fc80000000000 */
[----:B------:R-:W-:Y:S06]  /*2150*/  BAR.SYNC.DEFER_BLOCKING 0x0 ;  /* 0x0000000000007b1d */ /* 0x000fec0000010000 */
[----:B-1----:R-:W-:Y:S05]  /*2160*/  EXIT ;  /* 0x000000000000794d */ /* 0x002fea0003800000 */
.L_x_48:
[----:B------:R-:W1:Y:S02]  /*2170*/  SYNCS.PHASECHK.TRANS64.TRYWAIT P0, [UR6+0x12000], R3 ;  /* 0x01200003ff0075a7 */ /* 0x000e640008000146 */
[----:B-1----:R-:W-:Y:S05]  /*2180*/  @!P0 BRA `(.L_x_48) ;  /* 0xfffffffc00f88947 */ /* 0x002fea000383ffff */
[----:B------:R-:W-:Y:S05]  /*2190*/  BRA `(.L_x_50) ;  /* 0xfffffff800387947 */ /* 0x000fea000383ffff */
.L_x_51:
[----:B------:R-:W-:-:S00]  /*21a0*/  BRA `(.L_x_51) ;  /* 0xfffffffc00fc7947 */ /* 0x000fc0000383ffff */
[----:B------:R-:W-:-:S00]  /*21b0*/  NOP ;  /* 0x0000000000007918 */ /* 0x000fc00000000000 */
        /* <DEDUP_REMOVED lines=12> */
.L_x_52:


//--------------------- .nv.shared.gluon_wgmma    --------------------------
	.section	.nv.shared.gluon_wgmma,"aw",@nobits
	.sectionflags	@""
	.align	16
	.zero		1024


//--------------------- .nv.shared.reserved.0     --------------------------
	.section	.nv.shared.reserved.0,"aw",@nobits
	.weak		__nv_reservedSMEM_offset_0_alias
	.size		__nv_reservedSMEM_offset_0_alias, 0, 0
	.other		__nv_reservedSMEM_offset_0_alias,@"STO_CUDA_RESERVED_SHARED STV_DEFAULT"
__nv_reservedSMEM_offset_0_alias:
	.zero		0


//--------------------- .nv.constant0.gluon_wgmma --------------------------
	.section	.nv.constant0.gluon_wgmma,"a",@progbits
	.sectionflags	@""
	.align	4
.nv.constant0.gluon_wgmma:
	.zero		608


//--------------------- SYMBOLS --------------------------

	.type		.nv.reservedSmem.offset0,@object
	.size		.nv.reservedSmem.offset0,0x4
